//
// Generated by NVIDIA NVVM Compiler
//
// Compiler Build ID: CL-36424714
// Cuda compilation tools, release 13.0, V13.0.88
// Based on NVVM 20.0.0
//

.version 9.0
.target sm_100
.address_size 64

	// .globl	_Z18picard_coop_kernelIdEvPKT_PS0_S3_S2_iiS0_S0_S0_S0_S0_iS0_S3_S3_S3_S3_S3_S3_PiS3_
// _ZZ18picard_coop_kernelIdEvPKT_PS0_S3_S2_iiS0_S0_S0_S0_S0_iS0_S3_S3_S3_S3_S3_S3_PiS3_E6s_done has been demoted
.extern .shared .align 16 .b8 smem_raw[];

.visible .entry _Z18picard_coop_kernelIdEvPKT_PS0_S3_S2_iiS0_S0_S0_S0_S0_iS0_S3_S3_S3_S3_S3_S3_PiS3_(
	.param .u64 .ptr .align 1 _Z18picard_coop_kernelIdEvPKT_PS0_S3_S2_iiS0_S0_S0_S0_S0_iS0_S3_S3_S3_S3_S3_S3_PiS3__param_0,
	.param .u64 .ptr .align 1 _Z18picard_coop_kernelIdEvPKT_PS0_S3_S2_iiS0_S0_S0_S0_S0_iS0_S3_S3_S3_S3_S3_S3_PiS3__param_1,
	.param .u64 .ptr .align 1 _Z18picard_coop_kernelIdEvPKT_PS0_S3_S2_iiS0_S0_S0_S0_S0_iS0_S3_S3_S3_S3_S3_S3_PiS3__param_2,
	.param .u64 .ptr .align 1 _Z18picard_coop_kernelIdEvPKT_PS0_S3_S2_iiS0_S0_S0_S0_S0_iS0_S3_S3_S3_S3_S3_S3_PiS3__param_3,
	.param .u32 _Z18picard_coop_kernelIdEvPKT_PS0_S3_S2_iiS0_S0_S0_S0_S0_iS0_S3_S3_S3_S3_S3_S3_PiS3__param_4,
	.param .u32 _Z18picard_coop_kernelIdEvPKT_PS0_S3_S2_iiS0_S0_S0_S0_S0_iS0_S3_S3_S3_S3_S3_S3_PiS3__param_5,
	.param .f64 _Z18picard_coop_kernelIdEvPKT_PS0_S3_S2_iiS0_S0_S0_S0_S0_iS0_S3_S3_S3_S3_S3_S3_PiS3__param_6,
	.param .f64 _Z18picard_coop_kernelIdEvPKT_PS0_S3_S2_iiS0_S0_S0_S0_S0_iS0_S3_S3_S3_S3_S3_S3_PiS3__param_7,
	.param .f64 _Z18picard_coop_kernelIdEvPKT_PS0_S3_S2_iiS0_S0_S0_S0_S0_iS0_S3_S3_S3_S3_S3_S3_PiS3__param_8,
	.param .f64 _Z18picard_coop_kernelIdEvPKT_PS0_S3_S2_iiS0_S0_S0_S0_S0_iS0_S3_S3_S3_S3_S3_S3_PiS3__param_9,
	.param .f64 _Z18picard_coop_kernelIdEvPKT_PS0_S3_S2_iiS0_S0_S0_S0_S0_iS0_S3_S3_S3_S3_S3_S3_PiS3__param_10,
	.param .u32 _Z18picard_coop_kernelIdEvPKT_PS0_S3_S2_iiS0_S0_S0_S0_S0_iS0_S3_S3_S3_S3_S3_S3_PiS3__param_11,
	.param .f64 _Z18picard_coop_kernelIdEvPKT_PS0_S3_S2_iiS0_S0_S0_S0_S0_iS0_S3_S3_S3_S3_S3_S3_PiS3__param_12,
	.param .u64 .ptr .align 1 _Z18picard_coop_kernelIdEvPKT_PS0_S3_S2_iiS0_S0_S0_S0_S0_iS0_S3_S3_S3_S3_S3_S3_PiS3__param_13,
	.param .u64 .ptr .align 1 _Z18picard_coop_kernelIdEvPKT_PS0_S3_S2_iiS0_S0_S0_S0_S0_iS0_S3_S3_S3_S3_S3_S3_PiS3__param_14,
	.param .u64 .ptr .align 1 _Z18picard_coop_kernelIdEvPKT_PS0_S3_S2_iiS0_S0_S0_S0_S0_iS0_S3_S3_S3_S3_S3_S3_PiS3__param_15,
	.param .u64 .ptr .align 1 _Z18picard_coop_kernelIdEvPKT_PS0_S3_S2_iiS0_S0_S0_S0_S0_iS0_S3_S3_S3_S3_S3_S3_PiS3__param_16,
	.param .u64 .ptr .align 1 _Z18picard_coop_kernelIdEvPKT_PS0_S3_S2_iiS0_S0_S0_S0_S0_iS0_S3_S3_S3_S3_S3_S3_PiS3__param_17,
	.param .u64 .ptr .align 1 _Z18picard_coop_kernelIdEvPKT_PS0_S3_S2_iiS0_S0_S0_S0_S0_iS0_S3_S3_S3_S3_S3_S3_PiS3__param_18,
	.param .u64 .ptr .align 1 _Z18picard_coop_kernelIdEvPKT_PS0_S3_S2_iiS0_S0_S0_S0_S0_iS0_S3_S3_S3_S3_S3_S3_PiS3__param_19,
	.param .u64 .ptr .align 1 _Z18picard_coop_kernelIdEvPKT_PS0_S3_S2_iiS0_S0_S0_S0_S0_iS0_S3_S3_S3_S3_S3_S3_PiS3__param_20
)
{
	.reg .pred 	%p<69>;
	.reg .b32 	%r<187>;
	.reg .b32 	%f<3>;
	.reg .b64 	%rd<99>;
	.reg .b64 	%fd<239>;
	// demoted variable
	.shared .align 4 .u32 _ZZ18picard_coop_kernelIdEvPKT_PS0_S3_S2_iiS0_S0_S0_S0_S0_iS0_S3_S3_S3_S3_S3_S3_PiS3_E6s_done;
	ld.param.u64 	%rd20, [_Z18picard_coop_kernelIdEvPKT_PS0_S3_S2_iiS0_S0_S0_S0_S0_iS0_S3_S3_S3_S3_S3_S3_PiS3__param_3];
	ld.param.u32 	%r65, [_Z18picard_coop_kernelIdEvPKT_PS0_S3_S2_iiS0_S0_S0_S0_S0_iS0_S3_S3_S3_S3_S3_S3_PiS3__param_4];
	ld.param.u32 	%r66, [_Z18picard_coop_kernelIdEvPKT_PS0_S3_S2_iiS0_S0_S0_S0_S0_iS0_S3_S3_S3_S3_S3_S3_PiS3__param_5];
	ld.param.f64 	%fd34, [_Z18picard_coop_kernelIdEvPKT_PS0_S3_S2_iiS0_S0_S0_S0_S0_iS0_S3_S3_S3_S3_S3_S3_PiS3__param_7];
	ld.param.f64 	%fd35, [_Z18picard_coop_kernelIdEvPKT_PS0_S3_S2_iiS0_S0_S0_S0_S0_iS0_S3_S3_S3_S3_S3_S3_PiS3__param_8];
	ld.param.u64 	%rd23, [_Z18picard_coop_kernelIdEvPKT_PS0_S3_S2_iiS0_S0_S0_S0_S0_iS0_S3_S3_S3_S3_S3_S3_PiS3__param_13];
	ld.param.u64 	%rd24, [_Z18picard_coop_kernelIdEvPKT_PS0_S3_S2_iiS0_S0_S0_S0_S0_iS0_S3_S3_S3_S3_S3_S3_PiS3__param_14];
	ld.param.u64 	%rd25, [_Z18picard_coop_kernelIdEvPKT_PS0_S3_S2_iiS0_S0_S0_S0_S0_iS0_S3_S3_S3_S3_S3_S3_PiS3__param_15];
	ld.param.u64 	%rd26, [_Z18picard_coop_kernelIdEvPKT_PS0_S3_S2_iiS0_S0_S0_S0_S0_iS0_S3_S3_S3_S3_S3_S3_PiS3__param_16];
	ld.param.u64 	%rd27, [_Z18picard_coop_kernelIdEvPKT_PS0_S3_S2_iiS0_S0_S0_S0_S0_iS0_S3_S3_S3_S3_S3_S3_PiS3__param_17];
	ld.param.u64 	%rd28, [_Z18picard_coop_kernelIdEvPKT_PS0_S3_S2_iiS0_S0_S0_S0_S0_iS0_S3_S3_S3_S3_S3_S3_PiS3__param_20];
	cvta.to.global.u64 	%rd1, %rd25;
	cvta.to.global.u64 	%rd2, %rd24;
	cvta.to.global.u64 	%rd3, %rd23;
	cvta.to.global.u64 	%rd4, %rd27;
	cvta.to.global.u64 	%rd5, %rd26;
	cvta.to.global.u64 	%rd6, %rd28;
	// begin inline asm
	mov.u32 %r68, %envreg2;
	// end inline asm
	cvt.u64.u32 	%rd29, %r68;
	// begin inline asm
	mov.u32 %r69, %envreg1;
	// end inline asm
	cvt.u64.u32 	%rd30, %r69;
	shl.b64 	%rd31, %rd30, 32;
	or.b64  	%rd7, %rd31, %rd29;
	mov.u32 	%r1, %ctaid.x;
	setp.ge.s32 	%p1, %r1, %r66;
	@%p1 bra 	$L__BB0_89;
	cvta.to.global.u64 	%rd32, %rd20;
	mul.wide.u32 	%rd33, %r1, 8;
	add.s64 	%rd34, %rd32, %rd33;
	ld.global.nc.f64 	%fd1, [%rd34];
	max.s32 	%r2, %r65, 2;
	add.s32 	%r3, %r2, -2;
	setp.leu.f64 	%p2, %fd1, 0d0000000000000000;
	mov.f64 	%fd230, 0d0000000000000000;
	@%p2 bra 	$L__BB0_3;
	div.rn.f64 	%fd40, %fd34, %fd35;
	mul.f64 	%fd230, %fd40, %fd1;
$L__BB0_3:
	setp.geu.f64 	%p3, %fd1, 0d0000000000000000;
	mov.f64 	%fd231, 0d0000000000000000;
	@%p3 bra 	$L__BB0_5;
	div.rn.f64 	%fd42, %fd34, %fd35;
	neg.f64 	%fd43, %fd1;
	mul.f64 	%fd231, %fd42, %fd43;
$L__BB0_5:
	ld.param.u32 	%r172, [_Z18picard_coop_kernelIdEvPKT_PS0_S3_S2_iiS0_S0_S0_S0_S0_iS0_S3_S3_S3_S3_S3_S3_PiS3__param_11];
	setp.lt.s32 	%p4, %r172, 1;
	mov.b32 	%r186, 0;
	mov.f64 	%fd238, 0d0000000000000000;
	@%p4 bra 	$L__BB0_87;
	ld.param.u64 	%rd92, [_Z18picard_coop_kernelIdEvPKT_PS0_S3_S2_iiS0_S0_S0_S0_S0_iS0_S3_S3_S3_S3_S3_S3_PiS3__param_2];
	ld.param.u64 	%rd91, [_Z18picard_coop_kernelIdEvPKT_PS0_S3_S2_iiS0_S0_S0_S0_S0_iS0_S3_S3_S3_S3_S3_S3_PiS3__param_1];
	ld.param.u64 	%rd90, [_Z18picard_coop_kernelIdEvPKT_PS0_S3_S2_iiS0_S0_S0_S0_S0_iS0_S3_S3_S3_S3_S3_S3_PiS3__param_0];
	shl.b32 	%r21, %r2, 3;
	mov.u32 	%r72, smem_raw;
	add.s32 	%r4, %r72, %r21;
	add.s32 	%r73, %r4, %r21;
	add.s32 	%r5, %r73, -16;
	add.s32 	%r74, %r5, %r21;
	add.s32 	%r6, %r74, -16;
	add.s32 	%r75, %r6, %r21;
	mov.u32 	%r7, %tid.x;
	mov.u32 	%r8, %ntid.x;
	mov.u32 	%r76, %nctaid.x;
	mul.lo.s32 	%r9, %r8, %r76;
	add.s64 	%rd8, %rd7, 4;
	mov.u32 	%r77, %tid.y;
	add.s32 	%r78, %r7, %r77;
	mov.u32 	%r79, %tid.z;
	or.b32  	%r10, %r78, %r79;
	mov.u32 	%r80, %nctaid.y;
	mul.lo.s32 	%r81, %r76, %r80;
	mov.u32 	%r82, %nctaid.z;
	mul.lo.s32 	%r83, %r81, %r82;
	mov.u32 	%r84, %ctaid.y;
	add.s32 	%r85, %r1, %r84;
	mov.u32 	%r86, %ctaid.z;
	neg.s32 	%r87, %r86;
	setp.eq.s32 	%p5, %r85, %r87;
	sub.s32 	%r88, -2147483647, %r83;
	selp.b32 	%r11, %r88, 1, %p5;
	cvta.to.global.u64 	%rd35, %rd90;
	add.s64 	%rd9, %rd35, %rd33;
	add.s32 	%r89, %r65, -1;
	mul.lo.s32 	%r12, %r89, %r66;
	neg.f64 	%fd6, %fd230;
	neg.f64 	%fd7, %fd231;
	add.s32 	%r13, %r2, -3;
	add.s32 	%r14, %r75, -16;
	add.s32 	%r15, %r2, -4;
	min.s32 	%r90, %r15, 0;
	sub.s32 	%r91, %r2, %r90;
	add.s32 	%r92, %r91, 1;
	sub.s32 	%r16, %r15, %r90;
	and.b32  	%r17, %r92, 3;
	add.s32 	%r18, %r2, -5;
	add.s32 	%r19, %r2, -6;
	add.s32 	%r20, %r2, -7;
	mad.lo.s32 	%r22, %r2, 24, -40;
	shl.b32 	%r93, %r2, 4;
	add.s32 	%r23, %r93, -16;
	cvta.to.global.u64 	%rd96, %rd92;
	cvta.to.global.u64 	%rd97, %rd91;
	mov.f64 	%fd238, 0d0000000000000000;
	mov.b32 	%r174, 0;
$L__BB0_7:
	mov.u64 	%rd12, %rd96;
	add.s32 	%r175, %r7, %r1;
	setp.ge.s32 	%p6, %r175, %r65;
	@%p6 bra 	$L__BB0_9;
$L__BB0_8:
	mul.wide.s32 	%rd37, %r175, 8;
	add.s64 	%rd38, %rd3, %rd37;
	mov.b64 	%rd39, 0;
	st.global.u64 	[%rd38], %rd39;
	add.s64 	%rd40, %rd2, %rd37;
	st.global.u64 	[%rd40], %rd39;
	add.s64 	%rd41, %rd1, %rd37;
	st.global.u64 	[%rd41], %rd39;
	add.s32 	%r175, %r175, %r9;
	setp.lt.s32 	%p7, %r175, %r65;
	@%p7 bra 	$L__BB0_8;
$L__BB0_9:
	setp.ne.s64 	%p8, %rd7, 0;
	@%p8 bra 	$L__BB0_11;
	// begin inline asm
	trap;
	// end inline asm
$L__BB0_11:
	setp.ne.s32 	%p9, %r10, 0;
	barrier.sync 	0;
	@%p9 bra 	$L__BB0_14;
	// begin inline asm
	atom.add.release.gpu.u32 %r94,[%rd8],%r11;
	// end inline asm
$L__BB0_13:
	// begin inline asm
	ld.acquire.gpu.u32 %r96,[%rd8];
	// end inline asm
	xor.b32  	%r97, %r96, %r94;
	setp.gt.s32 	%p10, %r97, -1;
	@%p10 bra 	$L__BB0_13;
$L__BB0_14:
	setp.ge.s32 	%p11, %r7, %r65;
	barrier.sync 	0;
	@%p11 bra 	$L__BB0_17;
	mov.u32 	%r176, %r7;
$L__BB0_16:
	mad.lo.s32 	%r98, %r176, %r66, %r1;
	mul.wide.s32 	%rd44, %r98, 8;
	add.s64 	%rd45, %rd97, %rd44;
	ld.global.f64 	%fd46, [%rd45];
	mul.wide.s32 	%rd46, %r176, 8;
	add.s64 	%rd47, %rd3, %rd46;
	atom.global.add.f64 	%fd47, [%rd47], %fd46;
	add.s64 	%rd48, %rd2, %rd46;
	mul.f64 	%fd48, %fd1, %fd46;
	atom.global.add.f64 	%fd49, [%rd48], %fd48;
	add.s64 	%rd49, %rd1, %rd46;
	mul.f64 	%fd50, %fd1, %fd48;
	atom.global.add.f64 	%fd51, [%rd49], %fd50;
	add.s32 	%r176, %r176, %r8;
	setp.lt.s32 	%p12, %r176, %r65;
	@%p12 bra 	$L__BB0_16;
$L__BB0_17:
	setp.ne.s64 	%p13, %rd7, 0;
	@%p13 bra 	$L__BB0_19;
	// begin inline asm
	trap;
	// end inline asm
$L__BB0_19:
	setp.ne.s32 	%p14, %r10, 0;
	barrier.sync 	0;
	@%p14 bra 	$L__BB0_22;
	// begin inline asm
	atom.add.release.gpu.u32 %r99,[%rd8],%r11;
	// end inline asm
$L__BB0_21:
	// begin inline asm
	ld.acquire.gpu.u32 %r101,[%rd8];
	// end inline asm
	xor.b32  	%r102, %r101, %r99;
	setp.gt.s32 	%p15, %r102, -1;
	@%p15 bra 	$L__BB0_21;
$L__BB0_22:
	add.s32 	%r177, %r7, %r1;
	setp.ge.s32 	%p16, %r177, %r65;
	barrier.sync 	0;
	@%p16 bra 	$L__BB0_24;
$L__BB0_23:
	ld.param.u64 	%rd93, [_Z18picard_coop_kernelIdEvPKT_PS0_S3_S2_iiS0_S0_S0_S0_S0_iS0_S3_S3_S3_S3_S3_S3_PiS3__param_18];
	ld.param.f64 	%fd226, [_Z18picard_coop_kernelIdEvPKT_PS0_S3_S2_iiS0_S0_S0_S0_S0_iS0_S3_S3_S3_S3_S3_S3_PiS3__param_6];
	mul.wide.s32 	%rd52, %r177, 8;
	add.s64 	%rd53, %rd3, %rd52;
	ld.global.f64 	%fd52, [%rd53];
	mul.f64 	%fd53, %fd226, %fd52;
	add.s64 	%rd54, %rd2, %rd52;
	ld.global.f64 	%fd54, [%rd54];
	mul.f64 	%fd55, %fd226, %fd54;
	add.s64 	%rd55, %rd1, %rd52;
	ld.global.f64 	%fd56, [%rd55];
	mul.f64 	%fd57, %fd226, %fd56;
	max.f64 	%fd58, %fd53, 0d01A56E1FC2F8F359;
	div.rn.f64 	%fd59, %fd55, %fd58;
	div.rn.f64 	%fd60, %fd57, %fd58;
	mul.f64 	%fd61, %fd59, %fd59;
	sub.f64 	%fd62, %fd60, %fd61;
	setp.leu.f64 	%p17, %fd62, 0d0000000000000000;
	selp.f64 	%fd63, 0d01A56E1FC2F8F359, %fd62, %p17;
	add.s64 	%rd56, %rd5, %rd52;
	st.global.f64 	[%rd56], %fd53;
	add.s64 	%rd57, %rd4, %rd52;
	st.global.f64 	[%rd57], %fd59;
	cvta.to.global.u64 	%rd58, %rd93;
	add.s64 	%rd59, %rd58, %rd52;
	st.global.f64 	[%rd59], %fd63;
	add.s32 	%r177, %r177, %r9;
	setp.lt.s32 	%p18, %r177, %r65;
	@%p18 bra 	$L__BB0_23;
$L__BB0_24:
	setp.ne.s64 	%p19, %rd7, 0;
	@%p19 bra 	$L__BB0_26;
	// begin inline asm
	trap;
	// end inline asm
$L__BB0_26:
	setp.ne.s32 	%p20, %r10, 0;
	barrier.sync 	0;
	@%p20 bra 	$L__BB0_29;
	// begin inline asm
	atom.add.release.gpu.u32 %r103,[%rd8],%r11;
	// end inline asm
$L__BB0_28:
	// begin inline asm
	ld.acquire.gpu.u32 %r105,[%rd8];
	// end inline asm
	xor.b32  	%r106, %r105, %r103;
	setp.gt.s32 	%p21, %r106, -1;
	@%p21 bra 	$L__BB0_28;
$L__BB0_29:
	setp.ge.u32 	%p22, %r7, %r3;
	barrier.sync 	0;
	@%p22 bra 	$L__BB0_35;
	mul.wide.s32 	%rd62, %r12, 8;
	add.s64 	%rd63, %rd9, %rd62;
	ld.global.nc.f64 	%fd64, [%rd63];
	ld.global.nc.f64 	%fd65, [%rd9];
	mul.f64 	%fd9, %fd230, %fd65;
	mul.f64 	%fd10, %fd231, %fd64;
	mov.u32 	%r178, %r7;
$L__BB0_31:
	ld.param.u64 	%rd94, [_Z18picard_coop_kernelIdEvPKT_PS0_S3_S2_iiS0_S0_S0_S0_S0_iS0_S3_S3_S3_S3_S3_S3_PiS3__param_18];
	ld.param.f64 	%fd228, [_Z18picard_coop_kernelIdEvPKT_PS0_S3_S2_iiS0_S0_S0_S0_S0_iS0_S3_S3_S3_S3_S3_S3_PiS3__param_10];
	ld.param.f64 	%fd227, [_Z18picard_coop_kernelIdEvPKT_PS0_S3_S2_iiS0_S0_S0_S0_S0_iS0_S3_S3_S3_S3_S3_S3_PiS3__param_9];
	mul.wide.s32 	%rd64, %r178, 8;
	add.s64 	%rd65, %rd5, %rd64;
	ld.global.f64 	%fd66, [%rd65+8];
	add.s64 	%rd66, %rd4, %rd64;
	ld.global.f64 	%fd67, [%rd66+8];
	cvta.to.global.u64 	%rd67, %rd94;
	add.s64 	%rd68, %rd67, %rd64;
	ld.global.f64 	%fd68, [%rd68+8];
	sqrt.rn.f64 	%fd69, %fd68;
	mul.f64 	%fd70, %fd66, %fd69;
	div.rn.f64 	%fd71, %fd70, %fd227;
	mul.f64 	%fd11, %fd34, %fd71;
	add.f64 	%fd72, %fd230, 0d3FF0000000000000;
	add.f64 	%fd73, %fd72, %fd231;
	add.f64 	%fd74, %fd73, %fd11;
	shl.b32 	%r107, %r178, 3;
	add.s32 	%r108, %r4, %r107;
	st.shared.f64 	[%r108+-16], %fd74;
	mov.u32 	%r109, smem_raw;
	add.s32 	%r110, %r109, %r107;
	st.shared.f64 	[%r110], %fd6;
	add.s32 	%r111, %r5, %r107;
	st.shared.f64 	[%r111+-16], %fd7;
	mad.lo.s32 	%r112, %r66, %r178, %r66;
	add.s32 	%r113, %r112, %r1;
	mul.wide.s32 	%rd69, %r113, 8;
	add.s64 	%rd70, %rd97, %rd69;
	ld.global.f64 	%fd12, [%rd70];
	max.f64 	%fd75, %fd68, 0d01A56E1FC2F8F359;
	rsqrt.approx.f64 	%fd76, %fd75;
	mul.f64 	%fd77, %fd228, %fd66;
	mul.f64 	%fd13, %fd77, %fd76;
	sub.f64 	%fd78, %fd1, %fd67;
	mul.f64 	%fd79, %fd78, %fd78;
	mul.f64 	%fd80, %fd79, 0dBFE0000000000000;
	div.rn.f64 	%fd14, %fd80, %fd75;
	fma.rn.f64 	%fd81, %fd14, 0d3FF71547652B82FE, 0d4338000000000000;
	{
	.reg .b32 %temp; 
	mov.b64 	{%r37, %temp}, %fd81;
	}
	mov.f64 	%fd82, 0dC338000000000000;
	add.rn.f64 	%fd83, %fd81, %fd82;
	fma.rn.f64 	%fd84, %fd83, 0dBFE62E42FEFA39EF, %fd14;
	fma.rn.f64 	%fd85, %fd83, 0dBC7ABC9E3B39803F, %fd84;
	fma.rn.f64 	%fd86, %fd85, 0d3E5ADE1569CE2BDF, 0d3E928AF3FCA213EA;
	fma.rn.f64 	%fd87, %fd86, %fd85, 0d3EC71DEE62401315;
	fma.rn.f64 	%fd88, %fd87, %fd85, 0d3EFA01997C89EB71;
	fma.rn.f64 	%fd89, %fd88, %fd85, 0d3F2A01A014761F65;
	fma.rn.f64 	%fd90, %fd89, %fd85, 0d3F56C16C1852B7AF;
	fma.rn.f64 	%fd91, %fd90, %fd85, 0d3F81111111122322;
	fma.rn.f64 	%fd92, %fd91, %fd85, 0d3FA55555555502A1;
	fma.rn.f64 	%fd93, %fd92, %fd85, 0d3FC5555555555511;
	fma.rn.f64 	%fd94, %fd93, %fd85, 0d3FE000000000000B;
	fma.rn.f64 	%fd95, %fd94, %fd85, 0d3FF0000000000000;
	fma.rn.f64 	%fd96, %fd95, %fd85, 0d3FF0000000000000;
	{
	.reg .b32 %temp; 
	mov.b64 	{%r38, %temp}, %fd96;
	}
	{
	.reg .b32 %temp; 
	mov.b64 	{%temp, %r39}, %fd96;
	}
	shl.b32 	%r114, %r37, 20;
	add.s32 	%r115, %r114, %r39;
	mov.b64 	%fd233, {%r38, %r115};
	{
	.reg .b32 %temp; 
	mov.b64 	{%temp, %r116}, %fd14;
	}
	mov.b32 	%f2, %r116;
	abs.f32 	%f1, %f2;
	setp.lt.f32 	%p23, %f1, 0f4086232B;
	@%p23 bra 	$L__BB0_34;
	setp.lt.f64 	%p24, %fd14, 0d0000000000000000;
	add.f64 	%fd97, %fd14, 0d7FF0000000000000;
	selp.f64 	%fd233, 0d0000000000000000, %fd97, %p24;
	setp.geu.f32 	%p25, %f1, 0f40874800;
	@%p25 bra 	$L__BB0_34;
	shr.u32 	%r117, %r37, 31;
	add.s32 	%r118, %r37, %r117;
	shr.s32 	%r119, %r118, 1;
	shl.b32 	%r120, %r119, 20;
	add.s32 	%r121, %r39, %r120;
	mov.b64 	%fd98, {%r38, %r121};
	sub.s32 	%r122, %r37, %r119;
	shl.b32 	%r123, %r122, 20;
	add.s32 	%r124, %r123, 1072693248;
	mov.b32 	%r125, 0;
	mov.b64 	%fd99, {%r125, %r124};
	mul.f64 	%fd233, %fd99, %fd98;
$L__BB0_34:
	mul.f64 	%fd100, %fd13, %fd233;
	fma.rn.f64 	%fd101, %fd11, %fd100, %fd12;
	setp.eq.s32 	%p26, %r178, 0;
	add.f64 	%fd102, %fd9, %fd101;
	selp.f64 	%fd103, %fd102, %fd101, %p26;
	setp.eq.s32 	%p27, %r178, %r13;
	add.f64 	%fd104, %fd10, %fd103;
	selp.f64 	%fd105, %fd104, %fd103, %p27;
	shl.b32 	%r126, %r178, 3;
	add.s32 	%r127, %r6, %r126;
	st.shared.f64 	[%r127+-16], %fd105;
	add.s32 	%r178, %r178, %r8;
	setp.lt.s32 	%p28, %r178, %r3;
	@%p28 bra 	$L__BB0_31;
$L__BB0_35:
	setp.ne.s32 	%p29, %r7, 0;
	bar.sync 	0;
	@%p29 bra 	$L__BB0_53;
	setp.lt.s32 	%p30, %r65, 4;
	@%p30 bra 	$L__BB0_45;
	setp.lt.u32 	%p31, %r15, 3;
	mov.b32 	%r182, 1;
	@%p31 bra 	$L__BB0_41;
	and.b32  	%r131, %r13, -4;
	neg.s32 	%r181, %r131;
	ld.shared.f64 	%fd234, [%r6+-16];
	mov.u32 	%r180, smem_raw;
	mov.b32 	%r179, 0;
$L__BB0_39:
	ld.shared.f64 	%fd106, [%r180+8];
	add.s32 	%r132, %r180, %r21;
	ld.shared.f64 	%fd107, [%r132+-16];
	div.rn.f64 	%fd108, %fd106, %fd107;
	add.s32 	%r133, %r180, %r23;
	ld.shared.f64 	%fd109, [%r133+-16];
	mul.f64 	%fd110, %fd108, %fd109;
	ld.shared.f64 	%fd111, [%r132+-8];
	sub.f64 	%fd112, %fd111, %fd110;
	st.shared.f64 	[%r132+-8], %fd112;
	mul.f64 	%fd113, %fd108, %fd234;
	add.s32 	%r134, %r180, %r22;
	ld.shared.f64 	%fd114, [%r134];
	sub.f64 	%fd115, %fd114, %fd113;
	st.shared.f64 	[%r134], %fd115;
	ld.shared.f64 	%fd116, [%r180+16];
	ld.shared.f64 	%fd117, [%r132+-8];
	div.rn.f64 	%fd118, %fd116, %fd117;
	ld.shared.f64 	%fd119, [%r133+-8];
	mul.f64 	%fd120, %fd118, %fd119;
	ld.shared.f64 	%fd121, [%r132];
	sub.f64 	%fd122, %fd121, %fd120;
	st.shared.f64 	[%r132], %fd122;
	mul.f64 	%fd123, %fd118, %fd115;
	ld.shared.f64 	%fd124, [%r134+8];
	sub.f64 	%fd125, %fd124, %fd123;
	st.shared.f64 	[%r134+8], %fd125;
	ld.shared.f64 	%fd126, [%r180+24];
	ld.shared.f64 	%fd127, [%r132];
	div.rn.f64 	%fd128, %fd126, %fd127;
	ld.shared.f64 	%fd129, [%r133];
	mul.f64 	%fd130, %fd128, %fd129;
	ld.shared.f64 	%fd131, [%r132+8];
	sub.f64 	%fd132, %fd131, %fd130;
	st.shared.f64 	[%r132+8], %fd132;
	mul.f64 	%fd133, %fd128, %fd125;
	ld.shared.f64 	%fd134, [%r134+16];
	sub.f64 	%fd135, %fd134, %fd133;
	st.shared.f64 	[%r134+16], %fd135;
	add.s32 	%r45, %r180, 32;
	ld.shared.f64 	%fd136, [%r180+32];
	ld.shared.f64 	%fd137, [%r132+8];
	div.rn.f64 	%fd138, %fd136, %fd137;
	ld.shared.f64 	%fd139, [%r133+8];
	mul.f64 	%fd140, %fd138, %fd139;
	ld.shared.f64 	%fd141, [%r132+16];
	sub.f64 	%fd142, %fd141, %fd140;
	st.shared.f64 	[%r132+16], %fd142;
	mul.f64 	%fd143, %fd138, %fd135;
	ld.shared.f64 	%fd144, [%r134+24];
	sub.f64 	%fd234, %fd144, %fd143;
	st.shared.f64 	[%r134+24], %fd234;
	add.s32 	%r181, %r181, 4;
	add.s32 	%r179, %r179, 4;
	setp.ne.s32 	%p32, %r181, 0;
	mov.u32 	%r180, %r45;
	@%p32 bra 	$L__BB0_39;
	add.s32 	%r182, %r179, 1;
$L__BB0_41:
	and.b32  	%r135, %r13, 3;
	setp.eq.s32 	%p33, %r135, 0;
	@%p33 bra 	$L__BB0_45;
	setp.eq.s32 	%p34, %r135, 1;
	shl.b32 	%r137, %r182, 3;
	mov.u32 	%r138, smem_raw;
	add.s32 	%r50, %r138, %r137;
	ld.shared.f64 	%fd145, [%r50];
	add.s32 	%r139, %r4, %r137;
	add.s32 	%r51, %r139, -16;
	ld.shared.f64 	%fd146, [%r139+-24];
	div.rn.f64 	%fd147, %fd145, %fd146;
	add.s32 	%r140, %r5, %r137;
	add.s32 	%r52, %r140, -16;
	ld.shared.f64 	%fd148, [%r140+-24];
	mul.f64 	%fd149, %fd147, %fd148;
	ld.shared.f64 	%fd150, [%r139+-16];
	sub.f64 	%fd151, %fd150, %fd149;
	st.shared.f64 	[%r139+-16], %fd151;
	add.s32 	%r141, %r6, %r137;
	add.s32 	%r53, %r141, -16;
	ld.shared.f64 	%fd152, [%r141+-24];
	mul.f64 	%fd153, %fd147, %fd152;
	ld.shared.f64 	%fd154, [%r141+-16];
	sub.f64 	%fd22, %fd154, %fd153;
	st.shared.f64 	[%r141+-16], %fd22;
	@%p34 bra 	$L__BB0_45;
	setp.eq.s32 	%p35, %r135, 2;
	ld.shared.f64 	%fd155, [%r50+8];
	ld.shared.f64 	%fd156, [%r51];
	div.rn.f64 	%fd157, %fd155, %fd156;
	ld.shared.f64 	%fd158, [%r52];
	mul.f64 	%fd159, %fd157, %fd158;
	ld.shared.f64 	%fd160, [%r51+8];
	sub.f64 	%fd161, %fd160, %fd159;
	st.shared.f64 	[%r51+8], %fd161;
	mul.f64 	%fd162, %fd157, %fd22;
	ld.shared.f64 	%fd163, [%r53+8];
	sub.f64 	%fd23, %fd163, %fd162;
	st.shared.f64 	[%r53+8], %fd23;
	@%p35 bra 	$L__BB0_45;
	ld.shared.f64 	%fd164, [%r50+16];
	ld.shared.f64 	%fd165, [%r51+8];
	div.rn.f64 	%fd166, %fd164, %fd165;
	ld.shared.f64 	%fd167, [%r52+8];
	mul.f64 	%fd168, %fd166, %fd167;
	ld.shared.f64 	%fd169, [%r51+16];
	sub.f64 	%fd170, %fd169, %fd168;
	st.shared.f64 	[%r51+16], %fd170;
	mul.f64 	%fd171, %fd166, %fd23;
	ld.shared.f64 	%fd172, [%r53+16];
	sub.f64 	%fd173, %fd172, %fd171;
	st.shared.f64 	[%r53+16], %fd173;
$L__BB0_45:
	setp.eq.s32 	%p36, %r3, 0;
	@%p36 bra 	$L__BB0_53;
	setp.lt.s32 	%p37, %r65, 4;
	ld.shared.f64 	%fd174, [%r14+-24];
	ld.shared.f64 	%fd175, [%r5+-24];
	div.rn.f64 	%fd24, %fd174, %fd175;
	st.shared.f64 	[%r14+-24], %fd24;
	@%p37 bra 	$L__BB0_53;
	setp.eq.s32 	%p38, %r17, 0;
	mov.u32 	%r183, %r15;
	@%p38 bra 	$L__BB0_51;
	setp.eq.s32 	%p39, %r17, 1;
	ld.shared.f64 	%fd176, [%r14+-32];
	ld.shared.f64 	%fd177, [%r6+-32];
	mul.f64 	%fd178, %fd177, %fd24;
	sub.f64 	%fd179, %fd176, %fd178;
	ld.shared.f64 	%fd180, [%r5+-32];
	div.rn.f64 	%fd25, %fd179, %fd180;
	st.shared.f64 	[%r14+-32], %fd25;
	mov.u32 	%r183, %r18;
	@%p39 bra 	$L__BB0_51;
	setp.eq.s32 	%p40, %r17, 2;
	ld.shared.f64 	%fd181, [%r14+-40];
	ld.shared.f64 	%fd182, [%r6+-40];
	mul.f64 	%fd183, %fd182, %fd25;
	sub.f64 	%fd184, %fd181, %fd183;
	ld.shared.f64 	%fd185, [%r5+-40];
	div.rn.f64 	%fd26, %fd184, %fd185;
	st.shared.f64 	[%r14+-40], %fd26;
	mov.u32 	%r183, %r19;
	@%p40 bra 	$L__BB0_51;
	ld.shared.f64 	%fd186, [%r14+-48];
	ld.shared.f64 	%fd187, [%r6+-48];
	mul.f64 	%fd188, %fd187, %fd26;
	sub.f64 	%fd189, %fd186, %fd188;
	ld.shared.f64 	%fd190, [%r5+-48];
	div.rn.f64 	%fd191, %fd189, %fd190;
	st.shared.f64 	[%r14+-48], %fd191;
	mov.u32 	%r183, %r20;
$L__BB0_51:
	setp.lt.u32 	%p41, %r16, 3;
	@%p41 bra 	$L__BB0_53;
$L__BB0_52:
	shl.b32 	%r143, %r183, 3;
	add.s32 	%r144, %r6, %r143;
	ld.shared.f64 	%fd192, [%r144+-16];
	add.s32 	%r145, %r5, %r143;
	ld.shared.f64 	%fd193, [%r145+-16];
	ld.shared.f64 	%fd194, [%r144+-8];
	mul.f64 	%fd195, %fd193, %fd194;
	sub.f64 	%fd196, %fd192, %fd195;
	add.s32 	%r146, %r4, %r143;
	ld.shared.f64 	%fd197, [%r146+-16];
	div.rn.f64 	%fd198, %fd196, %fd197;
	st.shared.f64 	[%r144+-16], %fd198;
	ld.shared.f64 	%fd199, [%r144+-24];
	ld.shared.f64 	%fd200, [%r145+-24];
	mul.f64 	%fd201, %fd200, %fd198;
	sub.f64 	%fd202, %fd199, %fd201;
	ld.shared.f64 	%fd203, [%r146+-24];
	div.rn.f64 	%fd204, %fd202, %fd203;
	st.shared.f64 	[%r144+-24], %fd204;
	ld.shared.f64 	%fd205, [%r144+-32];
	ld.shared.f64 	%fd206, [%r145+-32];
	mul.f64 	%fd207, %fd206, %fd204;
	sub.f64 	%fd208, %fd205, %fd207;
	ld.shared.f64 	%fd209, [%r146+-32];
	div.rn.f64 	%fd210, %fd208, %fd209;
	st.shared.f64 	[%r144+-32], %fd210;
	ld.shared.f64 	%fd211, [%r144+-40];
	ld.shared.f64 	%fd212, [%r145+-40];
	mul.f64 	%fd213, %fd212, %fd210;
	sub.f64 	%fd214, %fd211, %fd213;
	ld.shared.f64 	%fd215, [%r146+-40];
	div.rn.f64 	%fd216, %fd214, %fd215;
	st.shared.f64 	[%r144+-40], %fd216;
	add.s32 	%r56, %r183, -4;
	setp.gt.s32 	%p42, %r183, 3;
	mov.u32 	%r183, %r56;
	@%p42 bra 	$L__BB0_52;
$L__BB0_53:
	setp.ge.u32 	%p43, %r7, %r3;
	bar.sync 	0;
	mov.f64 	%fd236, 0d0000000000000000;
	@%p43 bra 	$L__BB0_56;
	mov.f64 	%fd236, 0d0000000000000000;
	mov.u32 	%r185, %r7;
$L__BB0_55:
	mad.lo.s32 	%r147, %r66, %r185, %r66;
	add.s32 	%r148, %r147, %r1;
	mul.wide.s32 	%rd71, %r148, 8;
	add.s64 	%rd72, %rd97, %rd71;
	ld.global.f64 	%fd219, [%rd72];
	shl.b32 	%r149, %r185, 3;
	add.s32 	%r150, %r6, %r149;
	ld.shared.f64 	%fd220, [%r150+-16];
	add.s64 	%rd73, %rd12, %rd71;
	st.global.f64 	[%rd73], %fd220;
	sub.f64 	%fd221, %fd220, %fd219;
	abs.f64 	%fd222, %fd221;
	setp.gt.f64 	%p44, %fd222, %fd236;
	selp.f64 	%fd236, %fd222, %fd236, %p44;
	add.s32 	%r185, %r185, %r8;
	setp.lt.s32 	%p45, %r185, %r3;
	@%p45 bra 	$L__BB0_55;
$L__BB0_56:
	setp.ne.s32 	%p46, %r7, 0;
	@%p46 bra 	$L__BB0_58;
	ld.global.nc.f64 	%fd223, [%rd9];
	mul.wide.u32 	%rd74, %r1, 8;
	add.s64 	%rd75, %rd12, %rd74;
	st.global.f64 	[%rd75], %fd223;
	mul.wide.s32 	%rd76, %r12, 8;
	add.s64 	%rd77, %rd9, %rd76;
	ld.global.nc.f64 	%fd224, [%rd77];
	add.s64 	%rd78, %rd75, %rd76;
	st.global.f64 	[%rd78], %fd224;
$L__BB0_58:
	ld.global.u64 	%rd98, [%rd6];
$L__BB0_59:
	mov.b64 	%fd225, %rd98;
	setp.le.f64 	%p47, %fd236, %fd225;
	@%p47 bra 	$L__BB0_61;
	mov.b64 	%rd79, %fd236;
	atom.relaxed.global.cas.b64 	%rd16, [%rd6], %rd98, %rd79;
	setp.ne.s64 	%p48, %rd98, %rd16;
	mov.u64 	%rd98, %rd16;
	@%p48 bra 	$L__BB0_59;
$L__BB0_61:
	setp.ne.s64 	%p49, %rd7, 0;
	bar.sync 	0;
	@%p49 bra 	$L__BB0_63;
	// begin inline asm
	trap;
	// end inline asm
$L__BB0_63:
	setp.ne.s32 	%p50, %r10, 0;
	barrier.sync 	0;
	@%p50 bra 	$L__BB0_66;
	// begin inline asm
	atom.add.release.gpu.u32 %r151,[%rd8],%r11;
	// end inline asm
$L__BB0_65:
	// begin inline asm
	ld.acquire.gpu.u32 %r153,[%rd8];
	// end inline asm
	xor.b32  	%r154, %r153, %r151;
	setp.gt.s32 	%p51, %r154, -1;
	@%p51 bra 	$L__BB0_65;
$L__BB0_66:
	or.b32  	%r155, %r1, %r7;
	setp.ne.s32 	%p52, %r155, 0;
	barrier.sync 	0;
	@%p52 bra 	$L__BB0_68;
	ld.global.f64 	%fd238, [%rd6];
	mov.b64 	%rd82, 0;
	st.global.u64 	[%rd6], %rd82;
$L__BB0_68:
	setp.ne.s64 	%p53, %rd7, 0;
	@%p53 bra 	$L__BB0_70;
	// begin inline asm
	trap;
	// end inline asm
$L__BB0_70:
	setp.ne.s32 	%p54, %r10, 0;
	barrier.sync 	0;
	@%p54 bra 	$L__BB0_73;
	// begin inline asm
	atom.add.release.gpu.u32 %r156,[%rd8],%r11;
	// end inline asm
$L__BB0_72:
	// begin inline asm
	ld.acquire.gpu.u32 %r158,[%rd8];
	// end inline asm
	xor.b32  	%r159, %r158, %r156;
	setp.gt.s32 	%p55, %r159, -1;
	@%p55 bra 	$L__BB0_72;
$L__BB0_73:
	setp.ne.s32 	%p56, %r7, 0;
	barrier.sync 	0;
	add.s32 	%r186, %r174, 1;
	@%p56 bra 	$L__BB0_75;
	ld.param.f64 	%fd229, [_Z18picard_coop_kernelIdEvPKT_PS0_S3_S2_iiS0_S0_S0_S0_S0_iS0_S3_S3_S3_S3_S3_S3_PiS3__param_12];
	setp.eq.s32 	%p57, %r1, 0;
	setp.le.f64 	%p58, %fd238, %fd229;
	and.pred  	%p59, %p57, %p58;
	selp.u32 	%r160, 1, 0, %p59;
	st.shared.u32 	[_ZZ18picard_coop_kernelIdEvPKT_PS0_S3_S2_iiS0_S0_S0_S0_S0_iS0_S3_S3_S3_S3_S3_S3_PiS3_E6s_done], %r160;
$L__BB0_75:
	setp.ne.s64 	%p60, %rd7, 0;
	bar.sync 	0;
	@%p60 bra 	$L__BB0_77;
	// begin inline asm
	trap;
	// end inline asm
$L__BB0_77:
	setp.ne.s32 	%p61, %r10, 0;
	barrier.sync 	0;
	@%p61 bra 	$L__BB0_80;
	// begin inline asm
	atom.add.release.gpu.u32 %r161,[%rd8],%r11;
	// end inline asm
$L__BB0_79:
	// begin inline asm
	ld.acquire.gpu.u32 %r163,[%rd8];
	// end inline asm
	xor.b32  	%r164, %r163, %r161;
	setp.gt.s32 	%p62, %r164, -1;
	@%p62 bra 	$L__BB0_79;
$L__BB0_80:
	barrier.sync 	0;
	ld.shared.u32 	%r165, [_ZZ18picard_coop_kernelIdEvPKT_PS0_S3_S2_iiS0_S0_S0_S0_S0_iS0_S3_S3_S3_S3_S3_S3_PiS3_E6s_done];
	setp.ne.s32 	%p63, %r165, 0;
	@%p63 bra 	$L__BB0_87;
	setp.ne.s64 	%p64, %rd7, 0;
	@%p64 bra 	$L__BB0_83;
	// begin inline asm
	trap;
	// end inline asm
$L__BB0_83:
	setp.ne.s32 	%p65, %r10, 0;
	barrier.sync 	0;
	@%p65 bra 	$L__BB0_86;
	// begin inline asm
	atom.add.release.gpu.u32 %r166,[%rd8],%r11;
	// end inline asm
$L__BB0_85:
	// begin inline asm
	ld.acquire.gpu.u32 %r168,[%rd8];
	// end inline asm
	xor.b32  	%r169, %r168, %r166;
	setp.gt.s32 	%p66, %r169, -1;
	@%p66 bra 	$L__BB0_85;
$L__BB0_86:
	ld.param.u32 	%r173, [_Z18picard_coop_kernelIdEvPKT_PS0_S3_S2_iiS0_S0_S0_S0_S0_iS0_S3_S3_S3_S3_S3_S3_PiS3__param_11];
	barrier.sync 	0;
	setp.ne.s32 	%p67, %r186, %r173;
	mov.u32 	%r174, %r186;
	mov.u64 	%rd96, %rd97;
	mov.u64 	%rd97, %rd12;
	mov.u32 	%r186, %r173;
	@%p67 bra 	$L__BB0_7;
$L__BB0_87:
	mov.u32 	%r170, %tid.x;
	or.b32  	%r171, %r1, %r170;
	setp.ne.s32 	%p68, %r171, 0;
	@%p68 bra 	$L__BB0_89;
	ld.param.u64 	%rd95, [_Z18picard_coop_kernelIdEvPKT_PS0_S3_S2_iiS0_S0_S0_S0_S0_iS0_S3_S3_S3_S3_S3_S3_PiS3__param_19];
	cvta.to.global.u64 	%rd89, %rd95;
	st.global.u32 	[%rd89], %r186;
	st.global.f64 	[%rd6], %fd238;
$L__BB0_89:
	ret;

}


// ===== COMPILED SASS (sm_100) =====

	.target	sm_100

	.elftype	@"ET_EXEC"


//--------------------- .note.nv.tkinfo           --------------------------
	.section	.note.nv.tkinfo,"",@"SHT_NOTE"
	.sectionflags	@"SHF_NOTE_NV_TKINFO"
	.tkinfo
        /*0018*/ 	.word	0x00000002
        /*0030*/ 	.string	""
        /*0030*/ 	.string	"ptxas"
        /*0030*/ 	.string	"Cuda compilation tools, release 13.0, V13.0.88"
        /*0030*/ 	.string	"Build cuda_13.0.r13.0/compiler.36424714_0"
        /*0030*/ 	.string	"-arch sm_100 -m 64 "



//--------------------- .note.nv.cuinfo           --------------------------
	.section	.note.nv.cuinfo,"",@"SHT_NOTE"
	.sectionflags	@"SHF_NOTE_NV_CUINFO"
        /*0018*/ 	.short	0x0002
        /*001a*/ 	.short	0x0064
        /*001c*/ 	.short	0x0082
	.zero		2


//--------------------- .nv.info                  --------------------------
	.section	.nv.info,"",@"SHT_CUDA_INFO"
	.align	4


	//----- nvinfo : EIATTR_REGCOUNT
	.align		4
        /*0000*/ 	.byte	0x04, 0x2f
        /*0002*/ 	.short	(.L_1 - .L_0)
	.align		4
.L_0:
        /*0004*/ 	.word	index@(_Z18picard_coop_kernelIdEvPKT_PS0_S3_S2_iiS0_S0_S0_S0_S0_iS0_S3_S3_S3_S3_S3_S3_PiS3_)
        /*0008*/ 	.word	0x00000034


	//----- nvinfo : EIATTR_FRAME_SIZE
	.align		4
.L_1:
        /*000c*/ 	.byte	0x04, 0x11
        /*000e*/ 	.short	(.L_3 - .L_2)
	.align		4
.L_2:
        /*0010*/ 	.word	index@($__internal_2_$__cuda_sm20_dsqrt_rn_f64_mediumpath_v1)
        /*0014*/ 	.word	0x00000000


	//----- nvinfo : EIATTR_FRAME_SIZE
	.align		4
.L_3:
        /*0018*/ 	.byte	0x04, 0x11
        /*001a*/ 	.short	(.L_5 - .L_4)
	.align		4
.L_4:
        /*001c*/ 	.word	index@($__internal_1_$__cuda_sm20_drsqrt_f64_slowpath_v2)
        /*0020*/ 	.word	0x00000000


	//----- nvinfo : EIATTR_FRAME_SIZE
	.align		4
.L_5:
        /*0024*/ 	.byte	0x04, 0x11
        /*0026*/ 	.short	(.L_7 - .L_6)
	.align		4
.L_6:
        /*0028*/ 	.word	index@($__internal_0_$__cuda_sm20_div_rn_f64_full)
        /*002c*/ 	.word	0x00000000


	//----- nvinfo : EIATTR_FRAME_SIZE
	.align		4
.L_7:
        /*0030*/ 	.byte	0x04, 0x11
        /*0032*/ 	.short	(.L_9 - .L_8)
	.align		4
.L_8:
        /*0034*/ 	.word	index@(_Z18picard_coop_kernelIdEvPKT_PS0_S3_S2_iiS0_S0_S0_S0_S0_iS0_S3_S3_S3_S3_S3_S3_PiS3_)
        /*0038*/ 	.word	0x00000000


	//----- nvinfo : EIATTR_MIN_STACK_SIZE
	.align		4
.L_9:
        /*003c*/ 	.byte	0x04, 0x12
        /*003e*/ 	.short	(.L_11 - .L_10)
	.align		4
.L_10:
        /*0040*/ 	.word	index@(_Z18picard_coop_kernelIdEvPKT_PS0_S3_S2_iiS0_S0_S0_S0_S0_iS0_S3_S3_S3_S3_S3_S3_PiS3_)
        /*0044*/ 	.word	0x00000000
.L_11:


//--------------------- .nv.compat                --------------------------
	.section	.nv.compat,"",@"SHT_CUDA_COMPAT_INFO"
	.align	4
        /*0000*/ 	.byte	0x02, 0x09, 0x00, 0x00, 0x02, 0x02, 0x01, 0x00, 0x02, 0x05, 0x05, 0x00, 0x03, 0x07, 0x01, 0x01
        /*0010*/ 	.byte	0x02, 0x03, 0x00, 0x00, 0x02, 0x06, 0x01, 0x00, 0x04, 0x0b, 0x08, 0x00, 0x01, 0x00, 0x00, 0x00
        /*0020*/ 	.byte	0x00, 0x00, 0x00, 0x00


//--------------------- .nv.info._Z18picard_coop_kernelIdEvPKT_PS0_S3_S2_iiS0_S0_S0_S0_S0_iS0_S3_S3_S3_S3_S3_S3_PiS3_ --------------------------
	.section	.nv.info._Z18picard_coop_kernelIdEvPKT_PS0_S3_S2_iiS0_S0_S0_S0_S0_iS0_S3_S3_S3_S3_S3_S3_PiS3_,"",@"SHT_CUDA_INFO"
	.sectionflags	@""
	.align	4


	//----- nvinfo : EIATTR_CUDA_API_VERSION
	.align		4
        /*0000*/ 	.byte	0x04, 0x37
        /*0002*/ 	.short	(.L_13 - .L_12)
.L_12:
        /*0004*/ 	.word	0x00000082


	//----- nvinfo : EIATTR_KPARAM_INFO
	.align		4
.L_13:
        /*0008*/ 	.byte	0x04, 0x17
        /*000a*/ 	.short	(.L_15 - .L_14)
.L_14:
        /*000c*/ 	.word	0x00000000
        /*0010*/ 	.short	0x0014
        /*0012*/ 	.short	0x0098
        /*0014*/ 	.byte	0x00, 0xf5, 0x21, 0x00


	//----- nvinfo : EIATTR_KPARAM_INFO
	.align		4
.L_15:
        /*0018*/ 	.byte	0x04, 0x17
        /*001a*/ 	.short	(.L_17 - .L_16)
.L_16:
        /*001c*/ 	.word	0x00000000
        /*0020*/ 	.short	0x0013
        /*0022*/ 	.short	0x0090
        /*0024*/ 	.byte	0x00, 0xf5, 0x21, 0x00


	//----- nvinfo : EIATTR_KPARAM_INFO
	.align		4
.L_17:
        /*0028*/ 	.byte	0x04, 0x17
        /*002a*/ 	.short	(.L_19 - .L_18)
.L_18:
        /*002c*/ 	.word	0x00000000
        /*0030*/ 	.short	0x0012
        /*0032*/ 	.short	0x0088
        /*0034*/ 	.byte	0x00, 0xf5, 0x21, 0x00


	//----- nvinfo : EIATTR_KPARAM_INFO
	.align		4
.L_19:
        /*0038*/ 	.byte	0x04, 0x17
        /*003a*/ 	.short	(.L_21 - .L_20)
.L_20:
        /*003c*/ 	.word	0x00000000
        /*0040*/ 	.short	0x0011
        /*0042*/ 	.short	0x0080
        /*0044*/ 	.byte	0x00, 0xf5, 0x21, 0x00


	//----- nvinfo : EIATTR_KPARAM_INFO
	.align		4
.L_21:
        /*0048*/ 	.byte	0x04, 0x17
        /*004a*/ 	.short	(.L_23 - .L_22)
.L_22:
        /*004c*/ 	.word	0x00000000
        /*0050*/ 	.short	0x0010
        /*0052*/ 	.short	0x0078
        /*0054*/ 	.byte	0x00, 0xf5, 0x21, 0x00


	//----- nvinfo : EIATTR_KPARAM_INFO
	.align		4
.L_23:
        /*0058*/ 	.byte	0x04, 0x17
        /*005a*/ 	.short	(.L_25 - .L_24)
.L_24:
        /*005c*/ 	.word	0x00000000
        /*0060*/ 	.short	0x000f
        /*0062*/ 	.short	0x0070
        /*0064*/ 	.byte	0x00, 0xf5, 0x21, 0x00


	//----- nvinfo : EIATTR_KPARAM_INFO
	.align		4
.L_25:
        /*0068*/ 	.byte	0x04, 0x17
        /*006a*/ 	.short	(.L_27 - .L_26)
.L_26:
        /*006c*/ 	.word	0x00000000
        /*0070*/ 	.short	0x000e
        /*0072*/ 	.short	0x0068
        /*0074*/ 	.byte	0x00, 0xf5, 0x21, 0x00


	//----- nvinfo : EIATTR_KPARAM_INFO
	.align		4
.L_27:
        /*0078*/ 	.byte	0x04, 0x17
        /*007a*/ 	.short	(.L_29 - .L_28)
.L_28:
        /*007c*/ 	.word	0x00000000
        /*0080*/ 	.short	0x000d
        /*0082*/ 	.short	0x0060
        /*0084*/ 	.byte	0x00, 0xf5, 0x21, 0x00


	//----- nvinfo : EIATTR_KPARAM_INFO
	.align		4
.L_29:
        /*0088*/ 	.byte	0x04, 0x17
        /*008a*/ 	.short	(.L_31 - .L_30)
.L_30:
        /*008c*/ 	.word	0x00000000
        /*0090*/ 	.short	0x000c
        /*0092*/ 	.short	0x0058
        /*0094*/ 	.byte	0x00, 0xf0, 0x21, 0x00


	//----- nvinfo : EIATTR_KPARAM_INFO
	.align		4
.L_31:
        /*0098*/ 	.byte	0x04, 0x17
        /*009a*/ 	.short	(.L_33 - .L_32)
.L_32:
        /*009c*/ 	.word	0x00000000
        /*00a0*/ 	.short	0x000b
        /*00a2*/ 	.short	0x0050
        /*00a4*/ 	.byte	0x00, 0xf0, 0x11, 0x00


	//----- nvinfo : EIATTR_KPARAM_INFO
	.align		4
.L_33:
        /*00a8*/ 	.byte	0x04, 0x17
        /*00aa*/ 	.short	(.L_35 - .L_34)
.L_34:
        /*00ac*/ 	.word	0x00000000
        /*00b0*/ 	.short	0x000a
        /*00b2*/ 	.short	0x0048
        /*00b4*/ 	.byte	0x00, 0xf0, 0x21, 0x00


	//----- nvinfo : EIATTR_KPARAM_INFO
	.align		4
.L_35:
        /*00b8*/ 	.byte	0x04, 0x17
        /*00ba*/ 	.short	(.L_37 - .L_36)
.L_36:
        /*00bc*/ 	.word	0x00000000
        /*00c0*/ 	.short	0x0009
        /*00c2*/ 	.short	0x0040
        /*00c4*/ 	.byte	0x00, 0xf0, 0x21, 0x00


	//----- nvinfo : EIATTR_KPARAM_INFO
	.align		4
.L_37:
        /*00c8*/ 	.byte	0x04, 0x17
        /*00ca*/ 	.short	(.L_39 - .L_38)
.L_38:
        /*00cc*/ 	.word	0x00000000
        /*00d0*/ 	.short	0x0008
        /*00d2*/ 	.short	0x0038
        /*00d4*/ 	.byte	0x00, 0xf0, 0x21, 0x00


	//----- nvinfo : EIATTR_KPARAM_INFO
	.align		4
.L_39:
        /*00d8*/ 	.byte	0x04, 0x17
        /*00da*/ 	.short	(.L_41 - .L_40)
.L_40:
        /*00dc*/ 	.word	0x00000000
        /*00e0*/ 	.short	0x0007
        /*00e2*/ 	.short	0x0030
        /*00e4*/ 	.byte	0x00, 0xf0, 0x21, 0x00


	//----- nvinfo : EIATTR_KPARAM_INFO
	.align		4
.L_41:
        /*00e8*/ 	.byte	0x04, 0x17
        /*00ea*/ 	.short	(.L_43 - .L_42)
.L_42:
        /*00ec*/ 	.word	0x00000000
        /*00f0*/ 	.short	0x0006
        /*00f2*/ 	.short	0x0028
        /*00f4*/ 	.byte	0x00, 0xf0, 0x21, 0x00


	//----- nvinfo : EIATTR_KPARAM_INFO
	.align		4
.L_43:
        /*00f8*/ 	.byte	0x04, 0x17
        /*00fa*/ 	.short	(.L_45 - .L_44)
.L_44:
        /*00fc*/ 	.word	0x00000000
        /*0100*/ 	.short	0x0005
        /*0102*/ 	.short	0x0024
        /*0104*/ 	.byte	0x00, 0xf0, 0x11, 0x00


	//----- nvinfo : EIATTR_KPARAM_INFO
	.align		4
.L_45:
        /*0108*/ 	.byte	0x04, 0x17
        /*010a*/ 	.short	(.L_47 - .L_46)
.L_46:
        /*010c*/ 	.word	0x00000000
        /*0110*/ 	.short	0x0004
        /*0112*/ 	.short	0x0020
        /*0114*/ 	.byte	0x00, 0xf0, 0x11, 0x00


	//----- nvinfo : EIATTR_KPARAM_INFO
	.align		4
.L_47:
        /*0118*/ 	.byte	0x04, 0x17
        /*011a*/ 	.short	(.L_49 - .L_48)
.L_48:
        /*011c*/ 	.word	0x00000000
        /*0120*/ 	.short	0x0003
        /*0122*/ 	.short	0x0018
        /*0124*/ 	.byte	0x00, 0xf5, 0x21, 0x00


	//----- nvinfo : EIATTR_KPARAM_INFO
	.align		4
.L_49:
        /*0128*/ 	.byte	0x04, 0x17
        /*012a*/ 	.short	(.L_51 - .L_50)
.L_50:
        /*012c*/ 	.word	0x00000000
        /*0130*/ 	.short	0x0002
        /*0132*/ 	.short	0x0010
        /*0134*/ 	.byte	0x00, 0xf5, 0x21, 0x00


	//----- nvinfo : EIATTR_KPARAM_INFO
	.align		4
.L_51:
        /*0138*/ 	.byte	0x04, 0x17
        /*013a*/ 	.short	(.L_53 - .L_52)
.L_52:
        /*013c*/ 	.word	0x00000000
        /*0140*/ 	.short	0x0001
        /*0142*/ 	.short	0x0008
        /*0144*/ 	.byte	0x00, 0xf5, 0x21, 0x00


	//----- nvinfo : EIATTR_KPARAM_INFO
	.align		4
.L_53:
        /*0148*/ 	.byte	0x04, 0x17
        /*014a*/ 	.short	(.L_55 - .L_54)
.L_54:
        /*014c*/ 	.word	0x00000000
        /*0150*/ 	.short	0x0000
        /*0152*/ 	.short	0x0000
        /*0154*/ 	.byte	0x00, 0xf5, 0x21, 0x00


	//----- nvinfo : EIATTR_SPARSE_MMA_MASK
	.align		4
.L_55:
        /*0158*/ 	.byte	0x03, 0x50
        /*015a*/ 	.short	0x0000


	//----- nvinfo : EIATTR_MAXREG_COUNT
	.align		4
        /*015c*/ 	.byte	0x03, 0x1b
        /*015e*/ 	.short	0x00ff


	//----- nvinfo : EIATTR_NUM_BARRIERS
	.align		4
        /*0160*/ 	.byte	0x02, 0x4c
        /*0162*/ 	.byte	0x01
	.zero		1


	//----- nvinfo : EIATTR_MERCURY_ISA_VERSION
	.align		4
        /*0164*/ 	.byte	0x03, 0x5f
        /*0166*/ 	.short	0x0101


	//----- nvinfo : EIATTR_INT_WARP_WIDE_INSTR_OFFSETS
	.align		4
        /*0168*/ 	.byte	0x04, 0x31
        /*016a*/ 	.short	(.L_57 - .L_56)


	//   ....[0]....
.L_56:
        /*016c*/ 	.word	0x00000bb0


	//   ....[1]....
        /*0170*/ 	.word	0x00000c90


	//   ....[2]....
        /*0174*/ 	.word	0x00000f50


	//   ....[3]....
        /*0178*/ 	.word	0x00001030


	//   ....[4]....
        /*017c*/ 	.word	0x00001740


	//   ....[5]....
        /*0180*/ 	.word	0x00001820


	//   ....[6]....
        /*0184*/ 	.word	0x00004620


	//   ....[7]....
        /*0188*/ 	.word	0x00004700


	//   ....[8]....
        /*018c*/ 	.word	0x000048b0


	//   ....[9]....
        /*0190*/ 	.word	0x00004990


	//   ....[10]....
        /*0194*/ 	.word	0x00004b50


	//   ....[11]....
        /*0198*/ 	.word	0x00004c30


	//   ....[12]....
        /*019c*/ 	.word	0x00004de0


	//   ....[13]....
        /*01a0*/ 	.word	0x00004ec0


	//----- nvinfo : EIATTR_COOP_GROUP_MASK_REGIDS
	.align		4
.L_57:
        /*01a4*/ 	.byte	0x04, 0x29
        /*01a6*/ 	.short	(.L_59 - .L_58)


	//   ....[0]....
.L_58:
        /*01a8*/ 	.word	0xffffffff


	//   ....[1]....
        /*01ac*/ 	.word	0xffffffff


	//   ....[2]....
        /*01b0*/ 	.word	0xffffffff


	//   ....[3]....
        /*01b4*/ 	.word	0xffffffff


	//   ....[4]....
        /*01b8*/ 	.word	0xffffffff


	//   ....[5]....
        /*01bc*/ 	.word	0xffffffff


	//   ....[6]....
        /*01c0*/ 	.word	0xffffffff


	//   ....[7]....
        /*01c4*/ 	.word	0xffffffff


	//   ....[8]....
        /*01c8*/ 	.word	0xffffffff


	//   ....[9]....
        /*01cc*/ 	.word	0xffffffff


	//   ....[10]....
        /*01d0*/ 	.word	0xffffffff


	//   ....[11]....
        /*01d4*/ 	.word	0xffffffff


	//   ....[12]....
        /*01d8*/ 	.word	0xffffffff


	//   ....[13]....
        /*01dc*/ 	.word	0xffffffff


	//   ....[14]....
        /*01e0*/ 	.word	0x05000005


	//   ....[15]....
        /*01e4*/ 	.word	0x05000005


	//   ....[16]....
        /*01e8*/ 	.word	0x05000005


	//   ....[17]....
        /*01ec*/ 	.word	0x05000005


	//   ....[18]....
        /*01f0*/ 	.word	0x05000005


	//   ....[19]....
        /*01f4*/ 	.word	0x05000005


	//   ....[20]....
        /*01f8*/ 	.word	0x05000005


	//   ....[21]....
        /*01fc*/ 	.word	0x05000005


	//   ....[22]....
        /*0200*/ 	.word	0x05000005


	//   ....[23]....
        /*0204*/ 	.word	0x05000005


	//   ....[24]....
        /*0208*/ 	.word	0x05000005


	//   ....[25]....
        /*020c*/ 	.word	0x05000005


	//----- nvinfo : EIATTR_COOP_GROUP_INSTR_OFFSETS
	.align		4
.L_59:
        /*0210*/ 	.byte	0x04, 0x28
        /*0212*/ 	.short	(.L_61 - .L_60)


	//   ....[0]....
.L_60:
        /*0214*/ 	.word	0x00000b60


	//   ....[1]....
        /*0218*/ 	.word	0x00000d60


	//   ....[2]....
        /*021c*/ 	.word	0x00000f10


	//   ....[3]....
        /*0220*/ 	.word	0x00001100


	//   ....[4]....
        /*0224*/ 	.word	0x000016f0


	//   ....[5]....
        /*0228*/ 	.word	0x000018f0


	//   ....[6]....
        /*022c*/ 	.word	0x000045c0


	//   ....[7]....
        /*0230*/ 	.word	0x000047d0


	//   ....[8]....
        /*0234*/ 	.word	0x00004860


	//   ....[9]....
        /*0238*/ 	.word	0x00004a60


	//   ....[10]....
        /*023c*/ 	.word	0x00004b20


	//   ....[11]....
        /*0240*/ 	.word	0x00004d10


	//   ....[12]....
        /*0244*/ 	.word	0x00004da0


	//   ....[13]....
        /*0248*/ 	.word	0x00004f90


	//   ....[14]....
        /*024c*/ 	.word	0x00005140


	//   ....[15]....
        /*0250*/ 	.word	0x000051f0


	//   ....[16]....
        /*0254*/ 	.word	0x000052a0


	//   ....[17]....
        /*0258*/ 	.word	0x00005350


	//   ....[18]....
        /*025c*/ 	.word	0x00005400


	//   ....[19]....
        /*0260*/ 	.word	0x000054b0


	//   ....[20]....
        /*0264*/ 	.word	0x00005560


	//   ....[21]....
        /*0268*/ 	.word	0x00005610


	//   ....[22]....
        /*026c*/ 	.word	0x000056c0


	//   ....[23]....
        /*0270*/ 	.word	0x00005770


	//   ....[24]....
        /*0274*/ 	.word	0x00005820


	//   ....[25]....
        /*0278*/ 	.word	0x000058d0


	//----- nvinfo : EIATTR_VRC_CTA_INIT_COUNT
	.align		4
.L_61:
        /*027c*/ 	.byte	0x02, 0x4a
	.zero		1
	.zero		1


	//----- nvinfo : EIATTR_EXIT_INSTR_OFFSETS
	.align		4
        /*0280*/ 	.byte	0x04, 0x1c
        /*0282*/ 	.short	(.L_63 - .L_62)


	//   ....[0]....
.L_62:
        /*0284*/ 	.word	0x00000050


	//   ....[1]....
        /*0288*/ 	.word	0x00005050


	//   ....[2]....
        /*028c*/ 	.word	0x000050a0


	//----- nvinfo : EIATTR_CRS_STACK_SIZE
	.align		4
.L_63:
        /*0290*/ 	.byte	0x04, 0x1e
        /*0292*/ 	.short	(.L_65 - .L_64)
.L_64:
        /*0294*/ 	.word	0x00000000


	//----- nvinfo : EIATTR_CBANK_PARAM_SIZE
	.align		4
.L_65:
        /*0298*/ 	.byte	0x03, 0x19
        /*029a*/ 	.short	0x00a0


	//----- nvinfo : EIATTR_PARAM_CBANK
	.align		4
        /*029c*/ 	.byte	0x04, 0x0a
        /*029e*/ 	.short	(.L_67 - .L_66)
	.align		4
.L_66:
        /*02a0*/ 	.word	index@(.nv.constant0._Z18picard_coop_kernelIdEvPKT_PS0_S3_S2_iiS0_S0_S0_S0_S0_iS0_S3_S3_S3_S3_S3_S3_PiS3_)
        /*02a4*/ 	.short	0x0380
        /*02a6*/ 	.short	0x00a0


	//----- nvinfo : EIATTR_SW_WAR
	.align		4
.L_67:
        /*02a8*/ 	.byte	0x04, 0x36
        /*02aa*/ 	.short	(.L_69 - .L_68)
.L_68:
        /*02ac*/ 	.word	0x00000008
.L_69:


//--------------------- .nv.callgraph             --------------------------
	.section	.nv.callgraph,"",@"SHT_CUDA_CALLGRAPH"
	.align	4
	.sectionentsize	8
	.align		4
        /*0000*/ 	.word	0x00000000
	.align		4
        /*0004*/ 	.word	0xffffffff
	.align		4
        /*0008*/ 	.word	0x00000000
	.align		4
        /*000c*/ 	.word	0xfffffffe
	.align		4
        /*0010*/ 	.word	0x00000000
	.align		4
        /*0014*/ 	.word	0xfffffffd
	.align		4
        /*0018*/ 	.word	0x00000000
	.align		4
        /*001c*/ 	.word	0xfffffffc


//--------------------- .text._Z18picard_coop_kernelIdEvPKT_PS0_S3_S2_iiS0_S0_S0_S0_S0_iS0_S3_S3_S3_S3_S3_S3_PiS3_ --------------------------
	.section	.text._Z18picard_coop_kernelIdEvPKT_PS0_S3_S2_iiS0_S0_S0_S0_S0_iS0_S3_S3_S3_S3_S3_S3_PiS3_,"ax",@progbits
	.align	128
        .global         _Z18picard_coop_kernelIdEvPKT_PS0_S3_S2_iiS0_S0_S0_S0_S0_iS0_S3_S3_S3_S3_S3_S3_PiS3_
        .type           _Z18picard_coop_kernelIdEvPKT_PS0_S3_S2_iiS0_S0_S0_S0_S0_iS0_S3_S3_S3_S3_S3_S3_PiS3_,@function
        .size           _Z18picard_coop_kernelIdEvPKT_PS0_S3_S2_iiS0_S0_S0_S0_S0_iS0_S3_S3_S3_S3_S3_S3_PiS3_,(.L_x_156 - _Z18picard_coop_kernelIdEvPKT_PS0_S3_S2_iiS0_S0_S0_S0_S0_iS0_S3_S3_S3_S3_S3_S3_PiS3_)
        .other          _Z18picard_coop_kernelIdEvPKT_PS0_S3_S2_iiS0_S0_S0_S0_S0_iS0_S3_S3_S3_S3_S3_S3_PiS3_,@"STO_CUDA_ENTRY STV_DEFAULT"
_Z18picard_coop_kernelIdEvPKT_PS0_S3_S2_iiS0_S0_S0_S0_S0_iS0_S3_S3_S3_S3_S3_S3_PiS3_:
.text._Z18picard_coop_kernelIdEvPKT_PS0_S3_S2_iiS0_S0_S0_S0_S0_iS0_S3_S3_S3_S3_S3_S3_PiS3_:
[----:B------:R-:W-:Y:S08]  /*0000*/  LDC R1, c[0x0][0x37c] ;  /* 0x0000df00ff017b82 */ /* 0x000ff00000000800 */
[----:B------:R-:W0:Y:S01]  /*0010*/  S2UR UR25, SR_CTAID.X ;  /* 0x00000000001979c3 */ /* 0x000e220000002500 */
[----:B------:R-:W0:Y:S02]  /*0020*/  LDCU UR4, c[0x0][0x3a4] ;  /* 0x00007480ff0477ac */ /* 0x000e240008000800 */
[----:B0-----:R-:W-:-:S06]  /*0030*/  UISETP.GE.AND UP0, UPT, UR25, UR4, UPT ;  /* 0x000000041900728c */ /* 0x001fcc000bf06270 */
[----:B------:R-:W-:-:S13]  /*0040*/  PLOP3.LUT P0, PT, PT, PT, UP0, 0x80, 0x8 ;  /* 0x000000000008781c */ /* 0x000fda0003f0f008 */
[----:B------:R-:W-:Y:S05]  /*0050*/  @P0 EXIT ;  /* 0x000000000000094d */ /* 0x000fea0003800000 */
[----:B------:R-:W0:Y:S01]  /*0060*/  LDCU.64 UR4, c[0x0][0x398] ;  /* 0x00007300ff0477ac */ /* 0x000e220008000a00 */
[----:B------:R-:W1:Y:S01]  /*0070*/  LDCU.64 UR18, c[0x0][0x358] ;  /* 0x00006b00ff1277ac */ /* 0x000e620008000a00 */
[----:B------:R-:W2:Y:S01]  /*0080*/  LDCU UR6, c[0x0][0x3a0] ;  /* 0x00007400ff0677ac */ /* 0x000ea20008000800 */
[----:B0-----:R-:W-:-:S06]  /*0090*/  UIMAD.WIDE.U32 UR4, UR25, 0x8, UR4 ;  /* 0x00000008190478a5 */ /* 0x001fcc000f8e0004 */
[----:B------:R-:W-:Y:S02]  /*00a0*/  IMAD.U32 R2, RZ, RZ, UR4 ;  /* 0x00000004ff027e24 */ /* 0x000fe4000f8e00ff */
[----:B------:R-:W-:-:S06]  /*00b0*/  IMAD.U32 R3, RZ, RZ, UR5 ;  /* 0x00000005ff037e24 */ /* 0x000fcc000f8e00ff */
[----:B-1----:R-:W3:Y:S01]  /*00c0*/  LDG.E.64.CONSTANT R2, desc[UR18][R2.64] ;  /* 0x0000001202027981 */ /* 0x002ee2000c1e9b00 */
[----:B--2---:R-:W-:Y:S01]  /*00d0*/  UISETP.LT.AND UP0, UPT, UR6, 0x2, UPT ;  /* 0x000000020600788c */ /* 0x004fe2000bf01270 */
[----:B------:R-:W-:Y:S02]  /*00e0*/  CS2R R22, SRZ ;  /* 0x0000000000167805 */ /* 0x000fe4000001ff00 */
[----:B---3--:R-:W-:-:S06]  /*00f0*/  RPCMOV.32 Rpc.LO, R2 ;  /* 0x0000000200007352 */ /* 0x008fcc0000000000 */
[----:B------:R-:W-:-:S05]  /*0100*/  CS2R.32 R2, SR_CgaSize ;  /* 0x0000000000027805 */ /* 0x000fca0000008a00 */
[----:B------:R-:W-:-:S05]  /*0110*/  IMAD R2, R2, -0xa0, RZ ;  /* 0xffffff6002027824 */ /* 0x000fca00078e02ff */
[----:B------:R-:W-:Y:S02]  /*0120*/  R2UR UR22, R2 ;  /* 0x00000000021672ca */ /* 0x000fe400000e0000 */
[----:B------:R-:W-:-:S12]  /*0130*/  RPCMOV.32 R2, Rpc.LO ;  /* 0x0000000000027353 */ /* 0x000fd80000000000 */
[----:B------:R-:W0:Y:S01]  /*0140*/  LDCU UR22, c[0x0][UR22+0x258] ;  /* 0x00004b00161677ac */ /* 0x000e220008000800 */
[----:B------:R-:W-:-:S06]  /*0150*/  RPCMOV.32 Rpc.LO, R2 ;  /* 0x0000000200007352 */ /* 0x000fcc0000000000 */
[----:B------:R-:W-:-:S05]  /*0160*/  CS2R.32 R2, SR_CgaSize ;  /* 0x0000000000027805 */ /* 0x000fca0000008a00 */
[----:B------:R-:W-:-:S05]  /*0170*/  IMAD R2, R2, -0xa0, RZ ;  /* 0xffffff6002027824 */ /* 0x000fca00078e02ff */
[----:B------:R-:W-:Y:S02]  /*0180*/  R2UR UR23, R2 ;  /* 0x00000000021772ca */ /* 0x000fe400000e0000 */
[----:B------:R-:W-:-:S12]  /*0190*/  RPCMOV.32 R2, Rpc.LO ;  /* 0x0000000000027353 */ /* 0x000fd80000000000 */
[----:B------:R-:W1:Y:S01]  /*01a0*/  LDCU UR23, c[0x0][UR23+0x254] ;  /* 0x00004a80171777ac */ /* 0x000e620008000800 */
[----:B------:R-:W-:Y:S01]  /*01b0*/  USEL UR6, UR6, 0x2, !UP0 ;  /* 0x0000000206067887 */ /* 0x000fe2000c000000 */
[----:B------:R-:W-:Y:S02]  /*01c0*/  R2UR UR20, R2 ;  /* 0x00000000021472ca */ /* 0x000fe400000e0000 */
[----:B------:R-:W-:-:S13]  /*01d0*/  R2UR UR21, R3 ;  /* 0x00000000031572ca */ /* 0x000fda00000e0000 */
[----:B------:R-:W-:-:S14]  /*01e0*/  DSETP.LT.AND P0, PT, RZ, UR20, PT ;  /* 0x00000014ff007e2a */ /* 0x000fdc000bf01000 */
[----:B01----:R-:W-:Y:S05]  /*01f0*/  @!P0 BRA `(.L_x_0) ;  /* 0x0000000000708947 */ /* 0x003fea0003800000 */
[----:B------:R-:W0:Y:S01]  /*0200*/  LDCU UR4, c[0x0][0x3bc] ;  /* 0x00007780ff0477ac */ /* 0x000e220008000800 */
[----:B------:R-:W1:Y:S01]  /*0210*/  LDC.64 R8, c[0x0][0x3b8] ;  /* 0x0000ee00ff087b82 */ /* 0x000e620000000a00 */
[----:B------:R-:W-:-:S07]  /*0220*/  IMAD.MOV.U32 R2, RZ, RZ, 0x1 ;  /* 0x00000001ff027424 */ /* 0x000fce00078e00ff */
[----:B------:R-:W2:Y:S08]  /*0230*/  LDC.64 R10, c[0x0][0x3b0] ;  /* 0x0000ec00ff0a7b82 */ /* 0x000eb00000000a00 */
[----:B------:R-:W3:Y:S01]  /*0240*/  LDC R12, c[0x0][0x3b4] ;  /* 0x0000ed00ff0c7b82 */ /* 0x000ee20000000800 */
[----:B0-----:R-:W1:Y:S02]  /*0250*/  MUFU.RCP64H R3, UR4 ;  /* 0x0000000400037d08 */ /* 0x001e640008001800 */
[----:B-1----:R-:W-:Y:S01]  /*0260*/  DFMA R4, R2, -R8, 1 ;  /* 0x3ff000000204742b */ /* 0x002fe20000000808 */
[----:B---3--:R-:W-:-:S07]  /*0270*/  FSETP.GEU.AND P1, PT, |R12|, 6.5827683646048100446e-37, PT ;  /* 0x036000000c00780b */ /* 0x008fce0003f2e200 */
[----:B------:R-:W-:-:S08]  /*0280*/  DFMA R4, R4, R4, R4 ;  /* 0x000000040404722b */ /* 0x000fd00000000004 */
[----:B------:R-:W-:-:S08]  /*0290*/  DFMA R4, R2, R4, R2 ;  /* 0x000000040204722b */ /* 0x000fd00000000002 */
[----:B------:R-:W-:-:S08]  /*02a0*/  DFMA R2, R4, -R8, 1 ;  /* 0x3ff000000402742b */ /* 0x000fd00000000808 */
[----:B------:R-:W-:-:S08]  /*02b0*/  DFMA R2, R4, R2, R4 ;  /* 0x000000020402722b */ /* 0x000fd00000000004 */
[----:B--2---:R-:W-:-:S08]  /*02c0*/  DMUL R6, R2, R10 ;  /* 0x0000000a02067228 */ /* 0x004fd00000000000 */
[----:B------:R-:W-:-:S08]  /*02d0*/  DFMA R4, R6, -R8, R10 ;  /* 0x800000080604722b */ /* 0x000fd0000000000a */
[----:B------:R-:W-:-:S10]  /*02e0*/  DFMA R6, R2, R4, R6 ;  /* 0x000000040206722b */ /* 0x000fd40000000006 */
[----:B------:R-:W-:-:S05]  /*02f0*/  FFMA R0, RZ, UR4, R7 ;  /* 0x00000004ff007c23 */ /* 0x000fca0008000007 */
[----:B------:R-:W-:-:S13]  /*0300*/  FSETP.GT.AND P0, PT, |R0|, 1.469367938527859385e-39, PT ;  /* 0x001000000000780b */ /* 0x000fda0003f04200 */
[----:B------:R-:W-:Y:S05]  /*0310*/  @P0 BRA P1, `(.L_x_1) ;  /* 0x0000000000240947 */ /* 0x000fea0000800000 */
[----:B------:R-:W0:Y:S01]  /*0320*/  LDCU.64 UR4, c[0x0][0x3b0] ;  /* 0x00007600ff0477ac */ /* 0x000e220008000a00 */
[----:B------:R-:W-:Y:S01]  /*0330*/  MOV R4, 0x3a0 ;  /* 0x000003a000047802 */ /* 0x000fe20000000f00 */
[----:B------:R-:W1:Y:S01]  /*0340*/  LDCU.64 UR8, c[0x0][0x3b8] ;  /* 0x00007700ff0877ac */ /* 0x000e620008000a00 */
[----:B0-----:R-:W-:Y:S02]  /*0350*/  IMAD.U32 R26, RZ, RZ, UR4 ;  /* 0x00000004ff1a7e24 */ /* 0x001fe4000f8e00ff */
[----:B------:R-:W-:Y:S02]  /*0360*/  IMAD.U32 R27, RZ, RZ, UR5 ;  /* 0x00000005ff1b7e24 */ /* 0x000fe4000f8e00ff */
[----:B-1----:R-:W-:Y:S01]  /*0370*/  IMAD.U32 R30, RZ, RZ, UR8 ;  /* 0x00000008ff1e7e24 */ /* 0x002fe2000f8e00ff */
[----:B------:R-:W-:-:S07]  /*0380*/  MOV R31, UR9 ;  /* 0x00000009001f7c02 */ /* 0x000fce0008000f00 */
[----:B------:R-:W-:Y:S05]  /*0390*/  CALL.REL.NOINC `($__internal_0_$__cuda_sm20_div_rn_f64_full) ;  /* 0x0000005400607944 */ /* 0x000fea0003c00000 */
[----:B------:R-:W-:-:S07]  /*03a0*/  IMAD.MOV.U32 R7, RZ, RZ, R5 ;  /* 0x000000ffff077224 */ /* 0x000fce00078e0005 */
.L_x_1:
[----:B------:R-:W-:-:S11]  /*03b0*/  DMUL R22, R6, UR20 ;  /* 0x0000001406167c28 */ /* 0x000fd60008000000 */
.L_x_0:
[----:B------:R-:W-:Y:S01]  /*03c0*/  DSETP.LEU.AND P0, PT, RZ, UR20, PT ;  /* 0x00000014ff007e2a */ /* 0x000fe2000bf0b000 */
[----:B------:R-:W-:-:S13]  /*03d0*/  CS2R R20, SRZ ;  /* 0x0000000000147805 */ /* 0x000fda000001ff00 */
[----:B------:R-:W-:Y:S05]  /*03e0*/  @P0 BRA `(.L_x_2) ;  /* 0x0000000000700947 */ /* 0x000fea0003800000 */
        /* <DEDUP_REMOVED lines=23> */
[----:B-1----:R-:W-:Y:S02]  /*0560*/  IMAD.U32 R30, RZ, RZ, UR8 ;  /* 0x00000008ff1e7e24 */ /* 0x002fe4000f8e00ff */
[----:B------:R-:W-:-:S07]  /*0570*/  IMAD.U32 R31, RZ, RZ, UR9 ;  /* 0x00000009ff1f7e24 */ /* 0x000fce000f8e00ff */
[----:B------:R-:W-:Y:S05]  /*0580*/  CALL.REL.NOINC `($__internal_0_$__cuda_sm20_div_rn_f64_full) ;  /* 0x0000005000e47944 */ /* 0x000fea0003c00000 */
[----:B------:R-:W-:-:S07]  /*0590*/  MOV R7, R5 ;  /* 0x0000000500077202 */ /* 0x000fce0000000f00 */
.L_x_3:
[----:B------:R-:W-:-:S11]  /*05a0*/  DMUL R20, R6, -UR20 ;  /* 0x8000001406147c28 */ /* 0x000fd60008000000 */
.L_x_2:
[----:B------:R-:W0:Y:S01]  /*05b0*/  LDCU UR4, c[0x0][0x3d0] ;  /* 0x00007a00ff0477ac */ /* 0x000e220008000800 */
[----:B------:R-:W-:Y:S01]  /*05c0*/  IMAD.MOV.U32 R0, RZ, RZ, RZ ;  /* 0x000000ffff007224 */ /* 0x000fe200078e00ff */
[----:B------:R-:W-:Y:S01]  /*05d0*/  CS2R R18, SRZ ;  /* 0x0000000000127805 */ /* 0x000fe2000001ff00 */
[----:B0-----:R-:W-:-:S09]  /*05e0*/  UISETP.GE.AND UP0, UPT, UR4, 0x1, UPT ;  /* 0x000000010400788c */ /* 0x001fd2000bf06270 */
[----:B------:R-:W-:Y:S05]  /*05f0*/  BRA.U !UP0, `(.L_x_4) ;  /* 0x00000049088c7547 */ /* 0x000fea000b800000 */
[----:B------:R-:W0:Y:S01]  /*0600*/  LDCU.64 UR8, c[0x0][0x3a0] ;  /* 0x00007400ff0877ac */ /* 0x000e220008000a00 */
[----:B------:R-:W1:Y:S01]  /*0610*/  S2UR UR11, SR_CgaCtaId ;  /* 0x00000000000b79c3 */ /* 0x000e620000008800 */
[----:B------:R-:W2:Y:S01]  /*0620*/  S2R R3, SR_TID.X ;  /* 0x0000000000037919 */ /* 0x000ea20000002100 */
[----:B------:R-:W-:Y:S01]  /*0630*/  IMAD.MOV.U32 R0, RZ, RZ, RZ ;  /* 0x000000ffff007224 */ /* 0x000fe200078e00ff */
[----:B------:R-:W3:Y:S01]  /*0640*/  LDCU UR30, c[0x0][0x360] ;  /* 0x00006c00ff1e77ac */ /* 0x000ee20008000800 */
[----:B------:R-:W-:Y:S01]  /*0650*/  CS2R R18, SRZ ;  /* 0x0000000000127805 */ /* 0x000fe2000001ff00 */
[----:B------:R-:W2:Y:S01]  /*0660*/  S2R R2, SR_TID.Y ;  /* 0x0000000000027919 */ /* 0x000ea20000002200 */
[----:B------:R-:W4:Y:S02]  /*0670*/  LDCU UR13, c[0x0][0x370] ;  /* 0x00006e00ff0d77ac */ /* 0x000f240008000800 */
[----:B------:R-:W5:Y:S01]  /*0680*/  S2UR UR12, SR_CTAID.Y ;  /* 0x00000000000c79c3 */ /* 0x000f620000002600 */
[----:B------:R-:W3:Y:S01]  /*0690*/  S2R R5, SR_TID.Z ;  /* 0x0000000000057919 */ /* 0x000ee20000002300 */
[----:B------:R-:W-:Y:S01]  /*06a0*/  UMOV UR15, 0x18 ;  /* 0x00000018000f7882 */ /* 0x000fe20000000000 */
[----:B------:R-:W1:Y:S05]  /*06b0*/  LDCU.64 UR26, c[0x0][0x390] ;  /* 0x00007200ff1a77ac */ /* 0x000e6a0008000a00 */
[----:B------:R-:W5:Y:S01]  /*06c0*/  S2UR UR14, SR_CTAID.Z ;  /* 0x00000000000e79c3 */ /* 0x000f620000002700 */
[----:B0-----:R-:W-:Y:S01]  /*06d0*/  UIADD3 UR7, UPT, UPT, UR8, -0x1, URZ ;  /* 0xffffffff08077890 */ /* 0x001fe2000fffe0ff */
[----:B------:R-:W0:Y:S03]  /*06e0*/  LDCU.64 UR28, c[0x0][0x388] ;  /* 0x00007100ff1c77ac */ /* 0x000e260008000a00 */
[----:B------:R-:W-:Y:S01]  /*06f0*/  UIMAD UR7, UR7, UR9, URZ ;  /* 0x00000009070772a4 */ /* 0x000fe2000f8e02ff */
[----:B------:R-:W5:Y:S02]  /*0700*/  LDCU.64 UR4, c[0x0][0x380] ;  /* 0x00007000ff0477ac */ /* 0x000f640008000a00 */
[----:B------:R-:W-:Y:S01]  /*0710*/  UMOV UR9, 0x400 ;  /* 0x0000040000097882 */ /* 0x000fe20000000000 */
[----:B------:R-:W-:Y:S01]  /*0720*/  UISETP.LT.AND UP0, UPT, UR8, 0x2, UPT ;  /* 0x000000020800788c */ /* 0x000fe2000bf01270 */
[----:B-1----:R-:W-:Y:S01]  /*0730*/  IMAD.U32 R16, RZ, RZ, UR26 ;  /* 0x0000001aff107e24 */ /* 0x002fe2000f8e00ff */
[----:B------:R-:W-:Y:S01]  /*0740*/  UIADD3 UR10, UPT, UPT, UR9, 0x10, URZ ;  /* 0x00000010090a7890 */ /* 0x000fe2000fffe0ff */
[----:B------:R-:W-:Y:S01]  /*0750*/  IMAD.U32 R17, RZ, RZ, UR27 ;  /* 0x0000001bff117e24 */ /* 0x000fe2000f8e00ff */
[----:B------:R-:W-:Y:S01]  /*0760*/  UIMAD UR9, UR6, UR15, -0x28 ;  /* 0xffffffd8060974a4 */ /* 0x000fe2000f8e020f */
[----:B------:R-:W1:Y:S01]  /*0770*/  LDCU UR15, c[0x0][0x374] ;  /* 0x00006e80ff0f77ac */ /* 0x000e620008000800 */
[----:B--2---:R-:W-:Y:S01]  /*0780*/  IMAD.IADD R2, R3, 0x1, R2 ;  /* 0x0000000103027824 */ /* 0x004fe200078e0202 */
[----:B0-----:R-:W-:Y:S01]  /*0790*/  MOV R15, UR29 ;  /* 0x0000001d000f7c02 */ /* 0x001fe20008000f00 */
[----:B------:R-:W-:Y:S01]  /*07a0*/  IMAD.U32 R14, RZ, RZ, UR28 ;  /* 0x0000001cff0e7e24 */ /* 0x000fe2000f8e00ff */
[----:B------:R-:W-:Y:S01]  /*07b0*/  ULEA UR10, UR11, UR10, 0x18 ;  /* 0x0000000a0b0a7291 */ /* 0x000fe2000f8ec0ff */
[----:B------:R-:W0:Y:S01]  /*07c0*/  LDCU UR17, c[0x0][0x378] ;  /* 0x00006f00ff1177ac */ /* 0x000e220008000800 */
[----:B---3--:R-:W-:-:S02]  /*07d0*/  LOP3.LUT R2, R2, R5, RZ, 0xfc, !PT ;  /* 0x0000000502027212 */ /* 0x008fc400078efcff */
[----:B------:R-:W-:Y:S02]  /*07e0*/  ULEA UR10, UR6, UR10, 0x3 ;  /* 0x0000000a060a7291 */ /* 0x000fe4000f8e18ff */
[----:B------:R-:W-:Y:S02]  /*07f0*/  UIADD3 UR32, UPT, UPT, UR6, -0x4, URZ ;  /* 0xfffffffc06207890 */ /* 0x000fe4000fffe0ff */
[----:B------:R-:W-:Y:S02]  /*0800*/  ULEA UR37, UR6, UR10, 0x3 ;  /* 0x0000000a06257291 */ /* 0x000fe4000f8e18ff */
[----:B------:R-:W-:Y:S02]  /*0810*/  USEL UR8, UR8, 0x2, !UP0 ;  /* 0x0000000208087887 */ /* 0x000fe4000c000000 */
[----:B----4-:R-:W-:Y:S02]  /*0820*/  UIADD3 UR24, UPT, UPT, URZ, -UR13, URZ ;  /* 0x8000000dff187290 */ /* 0x010fe4000fffe0ff */
[----:B------:R-:W-:-:S02]  /*0830*/  UIMAD UR11, UR30, UR13, URZ ;  /* 0x0000000d1e0b72a4 */ /* 0x000fc4000f8e02ff */
[----:B------:R-:W-:Y:S02]  /*0840*/  UISETP.LT.AND UP0, UPT, URZ, UR32, UPT ;  /* 0x00000020ff00728c */ /* 0x000fe4000bf01270 */
[----:B------:R-:W-:Y:S02]  /*0850*/  UIADD3 UR13, UPT, UPT, UR37, -0x10, URZ ;  /* 0xfffffff0250d7890 */ /* 0x000fe4000fffe0ff */
[----:B-----5:R-:W-:Y:S02]  /*0860*/  UIADD3 UR12, UPT, UPT, UR25, UR12, URZ ;  /* 0x0000000c190c7290 */ /* 0x020fe4000fffe0ff */
[----:B------:R-:W-:Y:S02]  /*0870*/  UIADD3 UR16, UPT, UPT, -UR14, URZ, URZ ;  /* 0x000000ff0e107290 */ /* 0x000fe4000fffe1ff */
[----:B------:R-:W-:Y:S02]  /*0880*/  USEL UR14, URZ, UR32, UP0 ;  /* 0x00000020ff0e7287 */ /* 0x000fe40008000000 */
[----:B-1----:R-:W-:-:S02]  /*0890*/  UIMAD UR15, UR24, UR15, URZ ;  /* 0x0000000f180f72a4 */ /* 0x002fc4000f8e02ff */
[----:B------:R-:W-:Y:S02]  /*08a0*/  ULEA UR13, UR6, UR13, 0x3 ;  /* 0x0000000d060d7291 */ /* 0x000fe4000f8e18ff */
[----:B------:R-:W-:Y:S02]  /*08b0*/  UISETP.NE.AND UP0, UPT, UR12, UR16, UPT ;  /* 0x000000100c00728c */ /* 0x000fe4000bf05270 */
[----:B------:R-:W-:Y:S02]  /*08c0*/  UIADD3 UR16, UPT, UPT, UR6, 0x1, -UR14 ;  /* 0x0000000106107890 */ /* 0x000fe4000fffe80e */
[----:B0-----:R-:W-:Y:S02]  /*08d0*/  UIMAD UR15, UR17, UR15, -0x7fffffff ;  /* 0x80000001110f74a4 */ /* 0x001fe4000f8e020f */
[----:B------:R-:W-:Y:S02]  /*08e0*/  UIADD3 UR39, UPT, UPT, UR13, -0x10, URZ ;  /* 0xfffffff00d277890 */ /* 0x000fe4000fffe0ff */
[----:B------:R-:W-:-:S02]  /*08f0*/  UIADD3 UR12, UPT, UPT, UR32, -UR14, URZ ;  /* 0x8000000e200c7290 */ /* 0x000fc4000fffe0ff */
[----:B------:R-:W-:Y:S02]  /*0900*/  UIADD3 UR31, UPT, UPT, UR6, -0x3, URZ ;  /* 0xfffffffd061f7890 */ /* 0x000fe4000fffe0ff */
[----:B------:R-:W-:Y:S02]  /*0910*/  UIADD3 UR33, UPT, UPT, UR6, -0x5, URZ ;  /* 0xfffffffb06217890 */ /* 0x000fe4000fffe0ff */
[----:B------:R-:W-:Y:S02]  /*0920*/  UIADD3 UR34, UPT, UPT, UR6, -0x6, URZ ;  /* 0xfffffffa06227890 */ /* 0x000fe4000fffe0ff */
[----:B------:R-:W-:Y:S02]  /*0930*/  UIADD3 UR35, UPT, UPT, UR6, -0x7, URZ ;  /* 0xfffffff906237890 */ /* 0x000fe4000fffe0ff */
[----:B------:R-:W-:Y:S02]  /*0940*/  ULEA UR36, UR6, 0xfffffff0, 0x4 ;  /* 0xfffffff006247891 */ /* 0x000fe4000f8e20ff */
[----:B------:R-:W-:-:S02]  /*0950*/  UIMAD.WIDE.U32 UR4, UR25, 0x8, UR4 ;  /* 0x00000008190478a5 */ /* 0x000fc4000f8e0004 */
[----:B------:R-:W-:Y:S02]  /*0960*/  UIADD3 UR38, UPT, UPT, UR8, -0x2, URZ ;  /* 0xfffffffe08267890 */ /* 0x000fe4000fffe0ff */
[----:B------:R-:W-:Y:S02]  /*0970*/  ULOP3.LUT UR14, UR16, 0x3, URZ, 0xc0, !UPT ;  /* 0x00000003100e7892 */ /* 0x000fe4000f8ec0ff */
[----:B------:R-:W-:Y:S02]  /*0980*/  USEL UR15, UR15, 0x1, !UP0 ;  /* 0x000000010f0f7887 */ /* 0x000fe4000c000000 */
[----:B------:R-:W-:-:S12]  /*0990*/  ULEA UR40, UR6, UR39, 0x3 ;  /* 0x0000002706287291 */ /* 0x000fd8000f8e18ff */
.L_x_103:
[----:B0-----:R-:W0:Y:S01]  /*09a0*/  LDC R4, c[0x0][0x3a0] ;  /* 0x0000e800ff047b82 */ /* 0x001e220000000800 */
[----:B------:R-:W-:Y:S01]  /*09b0*/  VIADD R9, R3, UR25 ;  /* 0x0000001903097c36 */ /* 0x000fe20008000000 */
[----:B------:R-:W-:Y:S05]  /*09c0*/  YIELD ;  /* 0x0000000000007946 */ /* 0x000fea0003800000 */
[----:B------:R-:W-:Y:S01]  /*09d0*/  BSSY.RECONVERGENT B0, `(.L_x_5) ;  /* 0x0000010000007945 */ /* 0x000fe20003800200 */
[----:B0-----:R-:W-:-:S13]  /*09e0*/  ISETP.GE.AND P0, PT, R9, R4, PT ;  /* 0x000000040900720c */ /* 0x001fda0003f06270 */
[----:B-12---:R-:W-:Y:S05]  /*09f0*/  @P0 BRA `(.L_x_6) ;  /* 0x0000000000340947 */ /* 0x006fea0003800000 */
[----:B------:R-:W0:Y:S01]  /*0a00*/  LDC.64 R28, c[0x0][0x3f0] ;  /* 0x0000fc00ff1c7b82 */ /* 0x000e220000000a00 */
[----:B------:R-:W-:-:S07]  /*0a10*/  IMAD.MOV.U32 R5, RZ, RZ, R9 ;  /* 0x000000ffff057224 */ /* 0x000fce00078e0009 */
[----:B------:R-:W1:Y:S08]  /*0a20*/  LDC.64 R24, c[0x0][0x3e0] ;  /* 0x0000f800ff187b82 */ /* 0x000e700000000a00 */
[----:B------:R-:W2:Y:S02]  /*0a30*/  LDC.64 R26, c[0x0][0x3e8] ;  /* 0x0000fa00ff1a7b82 */ /* 0x000ea40000000a00 */
.L_x_7:
[----:B-1----:R-:W-:-:S04]  /*0a40*/  IMAD.WIDE R6, R5, 0x8, R24 ;  /* 0x0000000805067825 */ /* 0x002fc800078e0218 */
[C---:B--2---:R-:W-:Y:S01]  /*0a50*/  IMAD.WIDE R10, R5.reuse, 0x8, R26 ;  /* 0x00000008050a7825 */ /* 0x044fe200078e021a */
[----:B------:R3:W-:Y:S03]  /*0a60*/  STG.E.64 desc[UR18][R6.64], RZ ;  /* 0x000000ff06007986 */ /* 0x0007e6000c101b12 */
[C---:B0-----:R-:W-:Y:S01]  /*0a70*/  IMAD.WIDE R12, R5.reuse, 0x8, R28 ;  /* 0x00000008050c7825 */ /* 0x041fe200078e021c */
[----:B------:R3:W-:Y:S03]  /*0a80*/  STG.E.64 desc[UR18][R10.64], RZ ;  /* 0x000000ff0a007986 */ /* 0x0007e6000c101b12 */
[----:B------:R-:W-:Y:S01]  /*0a90*/  VIADD R5, R5, UR11 ;  /* 0x0000000b05057c36 */ /* 0x000fe20008000000 */
[----:B------:R3:W-:Y:S04]  /*0aa0*/  STG.E.64 desc[UR18][R12.64], RZ ;  /* 0x000000ff0c007986 */ /* 0x0007e8000c101b12 */
[----:B------:R-:W-:-:S13]  /*0ab0*/  ISETP.GE.AND P1, PT, R5, R4, PT ;  /* 0x000000040500720c */ /* 0x000fda0003f26270 */
[----:B---3--:R-:W-:Y:S05]  /*0ac0*/  @!P1 BRA `(.L_x_7) ;  /* 0xfffffffc00dc9947 */ /* 0x008fea000383ffff */
.L_x_6:
[----:B------:R-:W-:Y:S05]  /*0ad0*/  BSYNC.RECONVERGENT B0 ;  /* 0x0000000000007941 */ /* 0x000fea0003800200 */
.L_x_5:
[----:B------:R-:W-:Y:S01]  /*0ae0*/  UISETP.NE.U32.AND UP0, UPT, UR22, URZ, UPT ;  /* 0x000000ff1600728c */ /* 0x000fe2000bf05070 */
[----:B------:R-:W-:Y:S02]  /*0af0*/  IMAD.MOV.U32 R12, RZ, RZ, R16 ;  /* 0x000000ffff0c7224 */ /* 0x000fe400078e0010 */
[----:B------:R-:W-:Y:S01]  /*0b00*/  IMAD.MOV.U32 R13, RZ, RZ, R17 ;  /* 0x000000ffff0d7224 */ /* 0x000fe200078e0011 */
[----:B------:R-:W-:-:S09]  /*0b10*/  UISETP.NE.AND.EX UP0, UPT, UR23, URZ, UPT, UP0 ;  /* 0x000000ff1700728c */ /* 0x000fd2000bf05300 */
[----:B------:R-:W-:Y:S05]  /*0b20*/  BRA.U !UP0, `(.L_x_8) ;  /* 0x0000004508687547 */ /* 0x000fea000b800000 */
[----:B------:R-:W-:Y:S01]  /*0b30*/  UMOV UR16, 0xffffffff ;  /* 0xffffffff00107882 */ /* 0x000fe20000000000 */
[----:B------:R-:W-:Y:S02]  /*0b40*/  ISETP.NE.AND P1, PT, R2, RZ, PT ;  /* 0x000000ff0200720c */ /* 0x000fe40003f25270 */
[----:B------:R-:W-:Y:S11]  /*0b50*/  BRA.DIV UR16, `(.L_x_9) ;  /* 0x0000004610607947 */ /* 0x000ff6000b800000 */
[----:B------:R-:W-:Y:S06]  /*0b60*/  BAR.SYNC.DEFER_BLOCKING 0x0 ;  /* 0x0000000000007b1d */ /* 0x000fec0000010000 */
.L_x_106:
[----:B------:R-:W-:Y:S01]  /*0b70*/  BSSY B0, `(.L_x_10) ;  /* 0x000001c000007945 */ /* 0x000fe20003800000 */
[----:B------:R-:W-:-:S03]  /*0b80*/  ISETP.GE.AND P3, PT, R3, R4, PT ;  /* 0x000000040300720c */ /* 0x000fc60003f66270 */
[----:B------:R-:W-:Y:S10]  /*0b90*/  @P1 BRA `(.L_x_11) ;  /* 0x0000000000641947 */ /* 0x000ff40003800000 */
[----:B------:R-:W0:Y:S01]  /*0ba0*/  S2R R7, SR_LANEID ;  /* 0x0000000000077919 */ /* 0x000e220000000000 */
[----:B------:R-:W-:Y:S01]  /*0bb0*/  VOTEU.ANY UR16, UPT, PT ;  /* 0x0000000000107886 */ /* 0x000fe200038e0100 */
[----:B------:R-:W-:Y:S01]  /*0bc0*/  IMAD.U32 R6, RZ, RZ, UR22 ;  /* 0x00000016ff067e24 */ /* 0x000fe2000f8e00ff */
[----:B------:R-:W-:Y:S08]  /*0bd0*/  FLO.U32 R8, UR16 ;  /* 0x0000001000087d00 */ /* 0x000ff000080e0000 */
[----:B------:R-:W1:Y:S02]  /*0be0*/  POPC R5, UR16 ;  /* 0x0000001000057d09 */ /* 0x000e640008000000 */
[----:B-1----:R-:W-:Y:S01]  /*0bf0*/  IMAD R11, R5, UR15, RZ ;  /* 0x0000000f050b7c24 */ /* 0x002fe2000f8e02ff */
[----:B0-----:R-:W-:-:S02]  /*0c00*/  ISETP.EQ.U32.AND P2, PT, R8, R7, PT ;  /* 0x000000070800720c */ /* 0x001fc40003f42070 */
[----:B------:R-:W-:-:S11]  /*0c10*/  MOV R7, UR23 ;  /* 0x0000001700077c02 */ /* 0x000fd60008000f00 */
[----:B------:R-:W-:Y:S06]  /*0c20*/  @P2 MEMBAR.ALL.GPU ;  /* 0x0000000000002992 */ /* 0x000fec000000a000 */
[----:B------:R-:W-:-:S00]  /*0c30*/  @P2 ERRBAR ;  /* 0x00000000000029ab */ /* 0x000fc00000000000 */
[----:B------:R-:W-:Y:S06]  /*0c40*/  @P2 CGAERRBAR ;  /* 0x00000000000025ab */ /* 0x000fec0000000000 */
[----:B------:R-:W2:Y:S01]  /*0c50*/  @P2 ATOM.E.ADD.STRONG.GPU PT, R7, desc[UR18][R6.64+0x4], R11 ;  /* 0x8000040b0607298a */ /* 0x000ea200081ef112 */
[----:B------:R-:W0:Y:S02]  /*0c60*/  S2R R10, SR_LTMASK ;  /* 0x00000000000a7919 */ /* 0x000e240000003900 */
[----:B0-----:R-:W-:-:S06]  /*0c70*/  LOP3.LUT R10, R10, UR16, RZ, 0xc0, !PT ;  /* 0x000000100a0a7c12 */ /* 0x001fcc000f8ec0ff */
[----:B------:R-:W0:Y:S01]  /*0c80*/  POPC R10, R10 ;  /* 0x0000000a000a7309 */ /* 0x000e220000000000 */
[----:B--2---:R-:W0:Y:S02]  /*0c90*/  SHFL.IDX PT, R5, R7, R8, 0x1f ;  /* 0x00001f0807057589 */ /* 0x004e2400000e0000 */
[----:B0-----:R-:W-:-:S07]  /*0ca0*/  IMAD R5, R10, UR15, R5 ;  /* 0x0000000f0a057c24 */ /* 0x001fce000f8e0205 */
.L_x_12:
[----:B------:R-:W-:Y:S02]  /*0cb0*/  IMAD.U32 R6, RZ, RZ, UR22 ;  /* 0x00000016ff067e24 */ /* 0x000fe4000f8e00ff */
[----:B------:R-:W-:-:S05]  /*0cc0*/  IMAD.U32 R7, RZ, RZ, UR23 ;  /* 0x00000017ff077e24 */ /* 0x000fca000f8e00ff */
[----:B------:R-:W2:Y:S04]  /*0cd0*/  LD.E.STRONG.GPU R6, desc[UR18][R6.64+0x4] ;  /* 0x0000041206067980 */ /* 0x000ea8000c10f900 */
[----:B--2---:R-:W-:Y:S01]  /*0ce0*/  CCTL.IVALL ;  /* 0x00000000ff00798f */ /* 0x004fe20002000000 */
[----:B------:R-:W-:Y:S05]  /*0cf0*/  YIELD ;  /* 0x0000000000007946 */ /* 0x000fea0003800000 */
[----:B------:R-:W-:-:S04]  /*0d00*/  LOP3.LUT R8, R6, R5, RZ, 0x3c, !PT ;  /* 0x0000000506087212 */ /* 0x000fc800078e3cff */
[----:B------:R-:W-:-:S13]  /*0d10*/  ISETP.GT.AND P2, PT, R8, -0x1, PT ;  /* 0xffffffff0800780c */ /* 0x000fda0003f44270 */
[----:B------:R-:W-:Y:S05]  /*0d20*/  @P2 BRA `(.L_x_12) ;  /* 0xfffffffc00e02947 */ /* 0x000fea000383ffff */
.L_x_11:
[----:B------:R-:W-:Y:S05]  /*0d30*/  BSYNC B0 ;  /* 0x0000000000007941 */ /* 0x000fea0003800000 */
.L_x_10:
[----:B------:R-:W-:-:S03]  /*0d40*/  UMOV UR16, 0xffffffff ;  /* 0xffffffff00107882 */ /* 0x000fc60000000000 */
[----:B------:R-:W-:Y:S05]  /*0d50*/  BRA.DIV UR16, `(.L_x_13) ;  /* 0x00000046100c7947 */ /* 0x000fea000b800000 */
[----:B------:R-:W-:Y:S06]  /*0d60*/  BAR.SYNC.DEFER_BLOCKING 0x0 ;  /* 0x0000000000007b1d */ /* 0x000fec0000010000 */
.L_x_109:
[----:B------:R-:W-:Y:S04]  /*0d70*/  BSSY B0, `(.L_x_14) ;  /* 0x0000017000007945 */ /* 0x000fe80003800000 */
[----:B------:R-:W-:Y:S05]  /*0d80*/  @P3 BRA `(.L_x_15) ;  /* 0x0000000000543947 */ /* 0x000fea0003800000 */
[----:B------:R-:W-:-:S07]  /*0d90*/  IMAD.MOV.U32 R5, RZ, RZ, R3 ;  /* 0x000000ffff057224 */ /* 0x000fce00078e0003 */
.L_x_16:
[----:B------:R-:W-:Y:S05]  /*0da0*/  YIELD ;  /* 0x0000000000007946 */ /* 0x000fea0003800000 */
[----:B0-----:R-:W0:Y:S01]  /*0db0*/  LDCU UR16, c[0x0][0x3a4] ;  /* 0x00007480ff1077ac */ /* 0x001e220008000800 */
[----:B------:R-:W1:Y:S08]  /*0dc0*/  LDC.64 R10, c[0x0][0x3e0] ;  /* 0x0000f800ff0a7b82 */ /* 0x000e700000000a00 */
[----:B------:R-:W2:Y:S08]  /*0dd0*/  LDC.64 R24, c[0x0][0x3e8] ;  /* 0x0000fa00ff187b82 */ /* 0x000eb00000000a00 */
[----:B------:R-:W3:Y:S01]  /*0de0*/  LDC.64 R28, c[0x0][0x3f0] ;  /* 0x0000fc00ff1c7b82 */ /* 0x000ee20000000a00 */
[----:B0-----:R-:W-:-:S04]  /*0df0*/  IMAD.U32 R6, RZ, RZ, UR16 ;  /* 0x00000010ff067e24 */ /* 0x001fc8000f8e00ff */
[----:B------:R-:W-:-:S04]  /*0e00*/  IMAD R7, R5, R6, UR25 ;  /* 0x0000001905077e24 */ /* 0x000fc8000f8e0206 */
[----:B------:R-:W-:-:S06]  /*0e10*/  IMAD.WIDE R6, R7, 0x8, R14 ;  /* 0x0000000807067825 */ /* 0x000fcc00078e020e */
[----:B------:R-:W4:Y:S01]  /*0e20*/  LDG.E.64 R6, desc[UR18][R6.64] ;  /* 0x0000001206067981 */ /* 0x000f22000c1e1b00 */
[----:B-1----:R-:W-:-:S04]  /*0e30*/  IMAD.WIDE R10, R5, 0x8, R10 ;  /* 0x00000008050a7825 */ /* 0x002fc800078e020a */
[----:B--2---:R-:W-:-:S04]  /*0e40*/  IMAD.WIDE R24, R5, 0x8, R24 ;  /* 0x0000000805187825 */ /* 0x004fc800078e0218 */
[----:B---3--:R-:W-:-:S04]  /*0e50*/  IMAD.WIDE R28, R5, 0x8, R28 ;  /* 0x00000008051c7825 */ /* 0x008fc800078e021c */
[----:B------:R-:W-:-:S05]  /*0e60*/  VIADD R5, R5, UR30 ;  /* 0x0000001e05057c36 */ /* 0x000fca0008000000 */
[----:B------:R-:W-:Y:S01]  /*0e70*/  ISETP.GE.AND P2, PT, R5, R4, PT ;  /* 0x000000040500720c */ /* 0x000fe20003f46270 */
[----:B----4-:R-:W-:Y:S01]  /*0e80*/  DMUL R26, R6, UR20 ;  /* 0x00000014061a7c28 */ /* 0x010fe20008000000 */
[----:B------:R0:W-:Y:S06]  /*0e90*/  REDG.E.ADD.F64.RN.STRONG.GPU desc[UR18][R10.64], R6 ;  /* 0x000000060a0079a6 */ /* 0x0001ec000c12ff12 */
[----:B------:R0:W-:Y:S01]  /*0ea0*/  REDG.E.ADD.F64.RN.STRONG.GPU desc[UR18][R24.64], R26 ;  /* 0x0000001a180079a6 */ /* 0x0001e2000c12ff12 */
[----:B------:R-:W-:-:S07]  /*0eb0*/  DMUL R30, R26, UR20 ;  /* 0x000000141a1e7c28 */ /* 0x000fce0008000000 */
[----:B------:R0:W-:Y:S01]  /*0ec0*/  REDG.E.ADD.F64.RN.STRONG.GPU desc[UR18][R28.64], R30 ;  /* 0x0000001e1c0079a6 */ /* 0x0001e2000c12ff12 */
[----:B------:R-:W-:Y:S05]  /*0ed0*/  @!P2 BRA `(.L_x_16) ;  /* 0xfffffffc00b0a947 */ /* 0x000fea000383ffff */
.L_x_15:
[----:B------:R-:W-:Y:S05]  /*0ee0*/  BSYNC B0 ;  /* 0x0000000000007941 */ /* 0x000fea0003800000 */
.L_x_14:
[----:B------:R-:W-:-:S03]  /*0ef0*/  UMOV UR16, 0xffffffff ;  /* 0xffffffff00107882 */ /* 0x000fc60000000000 */
[----:B------:R-:W-:Y:S05]  /*0f00*/  BRA.DIV UR16, `(.L_x_17) ;  /* 0x0000004210cc7947 */ /* 0x000fea000b800000 */
[----:B------:R-:W-:Y:S06]  /*0f10*/  BAR.SYNC.DEFER_BLOCKING 0x0 ;  /* 0x0000000000007b1d */ /* 0x000fec0000010000 */
.L_x_112:
[----:B------:R-:W-:Y:S04]  /*0f20*/  BSSY B0, `(.L_x_18) ;  /* 0x000001b000007945 */ /* 0x000fe80003800000 */
[----:B------:R-:W-:Y:S05]  /*0f30*/  @P1 BRA `(.L_x_19) ;  /* 0x0000000000641947 */ /* 0x000fea0003800000 */
[----:B------:R-:W1:Y:S01]  /*0f40*/  S2R R5, SR_LANEID ;  /* 0x0000000000057919 */ /* 0x000e620000000000 */
[----:B------:R-:W-:Y:S01]  /*0f50*/  VOTEU.ANY UR16, UPT, PT ;  /* 0x0000000000107886 */ /* 0x000fe200038e0100 */
[----:B------:R-:W-:Y:S01]  /*0f60*/  IMAD.U32 R4, RZ, RZ, UR22 ;  /* 0x00000016ff047e24 */ /* 0x000fe2000f8e00ff */
[----:B------:R-:W-:Y:S08]  /*0f70*/  FLO.U32 R8, UR16 ;  /* 0x0000001000087d00 */ /* 0x000ff000080e0000 */
[----:B0-----:R-:W0:Y:S02]  /*0f80*/  POPC R6, UR16 ;  /* 0x0000001000067d09 */ /* 0x001e240008000000 */
[----:B0-----:R-:W-:Y:S01]  /*0f90*/  IMAD R7, R6, UR15, RZ ;  /* 0x0000000f06077c24 */ /* 0x001fe2000f8e02ff */
[----:B-1----:R-:W-:-:S02]  /*0fa0*/  ISETP.EQ.U32.AND P1, PT, R8, R5, PT ;  /* 0x000000050800720c */ /* 0x002fc40003f22070 */
[----:B------:R-:W-:-:S11]  /*0fb0*/  MOV R5, UR23 ;  /* 0x0000001700057c02 */ /* 0x000fd60008000f00 */
[----:B------:R-:W-:Y:S06]  /*0fc0*/  @P1 MEMBAR.ALL.GPU ;  /* 0x0000000000001992 */ /* 0x000fec000000a000 */
[----:B------:R-:W-:-:S00]  /*0fd0*/  @P1 ERRBAR ;  /* 0x00000000000019ab */ /* 0x000fc00000000000 */
[----:B------:R-:W-:Y:S06]  /*0fe0*/  @P1 CGAERRBAR ;  /* 0x00000000000015ab */ /* 0x000fec0000000000 */
[----:B------:R-:W2:Y:S01]  /*0ff0*/  @P1 ATOM.E.ADD.STRONG.GPU PT, R5, desc[UR18][R4.64+0x4], R7 ;  /* 0x800004070405198a */ /* 0x000ea200081ef112 */
[----:B------:R-:W0:Y:S02]  /*1000*/  S2R R10, SR_LTMASK ;  /* 0x00000000000a7919 */ /* 0x000e240000003900 */
[----:B0-----:R-:W-:-:S04]  /*1010*/  LOP3.LUT R10, R10, UR16, RZ, 0xc0, !PT ;  /* 0x000000100a0a7c12 */ /* 0x001fc8000f8ec0ff */
[----:B------:R-:W0:Y:S01]  /*1020*/  POPC R11, R10 ;  /* 0x0000000a000b7309 */ /* 0x000e220000000000 */
[----:B--2---:R-:W0:Y:S02]  /*1030*/  SHFL.IDX PT, R6, R5, R8, 0x1f ;  /* 0x00001f0805067589 */ /* 0x004e2400000e0000 */
[----:B0-----:R-:W-:-:S07]  /*1040*/  IMAD R6, R11, UR15, R6 ;  /* 0x0000000f0b067c24 */ /* 0x001fce000f8e0206 */
.L_x_20:
        /* <DEDUP_REMOVED lines=8> */
.L_x_19:
[----:B------:R-:W-:Y:S05]  /*10d0*/  BSYNC B0 ;  /* 0x0000000000007941 */ /* 0x000fea0003800000 */
.L_x_18:
[----:B------:R-:W-:-:S03]  /*10e0*/  UMOV UR16, 0xffffffff ;  /* 0xffffffff00107882 */ /* 0x000fc60000000000 */
[----:B------:R-:W-:Y:S05]  /*10f0*/  BRA.DIV UR16, `(.L_x_21) ;  /* 0x00000042107c7947 */ /* 0x000fea000b800000 */
[----:B------:R-:W-:Y:S06]  /*1100*/  BAR.SYNC.DEFER_BLOCKING 0x0 ;  /* 0x0000000000007b1d */ /* 0x000fec0000010000 */
.L_x_115:
[----:B------:R-:W-:Y:S04]  /*1110*/  BSSY.RECONVERGENT B1, `(.L_x_22) ;  /* 0x0000057000017945 */ /* 0x000fe80003800200 */
[----:B------:R-:W-:Y:S05]  /*1120*/  @P0 BRA `(.L_x_23) ;  /* 0x0000000400540947 */ /* 0x000fea0003800000 */
.L_x_28:
[----:B0-----:R-:W0:Y:S01]  /*1130*/  LDC.64 R6, c[0x0][0x3e0] ;  /* 0x0000f800ff067b82 */ /* 0x001e220000000a00 */
[----:B------:R-:W1:Y:S07]  /*1140*/  LDCU.64 UR26, c[0x0][0x3a8] ;  /* 0x00007500ff1a77ac */ /* 0x000e6e0008000a00 */
[----:B------:R-:W2:Y:S08]  /*1150*/  LDC.64 R4, c[0x0][0x3e8] ;  /* 0x0000fa00ff047b82 */ /* 0x000eb00000000a00 */
[----:B------:R-:W3:Y:S01]  /*1160*/  LDC.64 R24, c[0x0][0x3f0] ;  /* 0x0000fc00ff187b82 */ /* 0x000ee20000000a00 */
[----:B0-----:R-:W-:-:S06]  /*1170*/  IMAD.WIDE R6, R9, 0x8, R6 ;  /* 0x0000000809067825 */ /* 0x001fcc00078e0206 */
[----:B------:R-:W1:Y:S01]  /*1180*/  LDG.E.64 R6, desc[UR18][R6.64] ;  /* 0x0000001206067981 */ /* 0x000e62000c1e1b00 */
[----:B--2---:R-:W-:-:S06]  /*1190*/  IMAD.WIDE R4, R9, 0x8, R4 ;  /* 0x0000000809047825 */ /* 0x004fcc00078e0204 */
[----:B------:R-:W2:Y:S01]  /*11a0*/  LDG.E.64 R4, desc[UR18][R4.64] ;  /* 0x0000001204047981 */ /* 0x000ea2000c1e1b00 */
[----:B---3--:R-:W-:-:S06]  /*11b0*/  IMAD.WIDE R24, R9, 0x8, R24 ;  /* 0x0000000809187825 */ /* 0x008fcc00078e0218 */
[----:B------:R-:W3:Y:S01]  /*11c0*/  LDG.E.64 R24, desc[UR18][R24.64] ;  /* 0x0000001218187981 */ /* 0x000ee2000c1e1b00 */
[----:B------:R-:W-:Y:S01]  /*11d0*/  UMOV UR16, 0xc2f8f359 ;  /* 0xc2f8f35900107882 */ /* 0x000fe20000000000 */
[----:B------:R-:W-:Y:S01]  /*11e0*/  UMOV UR17, 0x1a56e1f ;  /* 0x01a56e1f00117882 */ /* 0x000fe20000000000 */
[----:B------:R-:W-:Y:S01]  /*11f0*/  BSSY.RECONVERGENT B2, `(.L_x_24) ;  /* 0x0000020000027945 */ /* 0x000fe20003800200 */
[----:B------:R-:W-:Y:S01]  /*1200*/  UMOV UR24, UR17 ;  /* 0x0000001100187c82 */ /* 0x000fe20008000000 */
[----:B-1----:R-:W-:Y:S01]  /*1210*/  DMUL R36, R6, UR26 ;  /* 0x0000001a06247c28 */ /* 0x002fe20008000000 */
[----:B------:R-:W-:-:S07]  /*1220*/  IMAD.U32 R7, RZ, RZ, UR24 ;  /* 0x00000018ff077e24 */ /* 0x000fce000f8e00ff */
[----:B------:R-:W-:Y:S02]  /*1230*/  DSETP.MAX.AND P0, P1, R36, UR16, PT ;  /* 0x0000001024007e2a */ /* 0x000fe4000b90f000 */
[----:B------:R-:W-:-:S05]  /*1240*/  IMAD.MOV.U32 R6, RZ, RZ, R37 ;  /* 0x000000ffff067224 */ /* 0x000fca00078e0025 */
[----:B------:R-:W-:Y:S01]  /*1250*/  FSEL R11, R6, UR24, P0 ;  /* 0x00000018060b7c08 */ /* 0x000fe20008000000 */
[----:B------:R-:W-:Y:S01]  /*1260*/  IMAD.MOV.U32 R6, RZ, RZ, R36 ;  /* 0x000000ffff067224 */ /* 0x000fe200078e0024 */
[----:B---3--:R-:W-:-:S04]  /*1270*/  DMUL R24, R24, UR26 ;  /* 0x0000001a18187c28 */ /* 0x008fc80008000000 */
[----:B------:R-:W-:Y:S01]  /*1280*/  SEL R10, R6, UR16, P0 ;  /* 0x00000010060a7c07 */ /* 0x000fe20008000000 */
[----:B------:R-:W-:Y:S01]  /*1290*/  IMAD.MOV.U32 R6, RZ, RZ, 0x1 ;  /* 0x00000001ff067424 */ /* 0x000fe200078e00ff */
[----:B------:R-:W-:-:S04]  /*12a0*/  @P1 LOP3.LUT R11, R7, 0x80000, RZ, 0xfc, !PT ;  /* 0x00080000070b1812 */ /* 0x000fc800078efcff */
[----:B------:R-:W0:Y:S02]  /*12b0*/  MUFU.RCP64H R7, R11 ;  /* 0x0000000b00077308 */ /* 0x000e240000001800 */
[----:B0-----:R-:W-:-:S08]  /*12c0*/  DFMA R26, -R10, R6, 1 ;  /* 0x3ff000000a1a742b */ /* 0x001fd00000000106 */
[----:B------:R-:W-:-:S08]  /*12d0*/  DFMA R26, R26, R26, R26 ;  /* 0x0000001a1a1a722b */ /* 0x000fd0000000001a */
[----:B------:R-:W-:Y:S02]  /*12e0*/  DFMA R6, R6, R26, R6 ;  /* 0x0000001a0606722b */ /* 0x000fe40000000006 */
[----:B--2---:R-:W-:-:S06]  /*12f0*/  DMUL R26, R4, UR26 ;  /* 0x0000001a041a7c28 */ /* 0x004fcc0008000000 */
[----:B------:R-:W-:-:S04]  /*1300*/  DFMA R28, -R10, R6, 1 ;  /* 0x3ff000000a1c742b */ /* 0x000fc80000000106 */
[----:B------:R-:W-:-:S04]  /*1310*/  FSETP.GEU.AND P1, PT, |R27|, 6.5827683646048100446e-37, PT ;  /* 0x036000001b00780b */ /* 0x000fc80003f2e200 */
[----:B------:R-:W-:-:S08]  /*1320*/  DFMA R28, R6, R28, R6 ;  /* 0x0000001c061c722b */ /* 0x000fd00000000006 */
[----:B------:R-:W-:-:S08]  /*1330*/  DMUL R40, R26, R28 ;  /* 0x0000001c1a287228 */ /* 0x000fd00000000000 */
[----:B------:R-:W-:-:S08]  /*1340*/  DFMA R4, -R10, R40, R26 ;  /* 0x000000280a04722b */ /* 0x000fd0000000011a */
[----:B------:R-:W-:-:S10]  /*1350*/  DFMA R40, R28, R4, R40 ;  /* 0x000000041c28722b */ /* 0x000fd40000000028 */
[----:B------:R-:W-:-:S05]  /*1360*/  FFMA R4, RZ, R11, R41 ;  /* 0x0000000bff047223 */ /* 0x000fca0000000029 */
[----:B------:R-:W-:-:S13]  /*1370*/  FSETP.GT.AND P0, PT, |R4|, 1.469367938527859385e-39, PT ;  /* 0x001000000400780b */ /* 0x000fda0003f04200 */
[----:B------:R-:W-:Y:S05]  /*1380*/  @P0 BRA P1, `(.L_x_25) ;  /* 0x0000000000180947 */ /* 0x000fea0000800000 */
[----:B------:R-:W-:Y:S01]  /*1390*/  MOV R30, R10 ;  /* 0x0000000a001e7202 */ /* 0x000fe20000000f00 */
[----:B------:R-:W-:Y:S01]  /*13a0*/  IMAD.MOV.U32 R31, RZ, RZ, R11 ;  /* 0x000000ffff1f7224 */ /* 0x000fe200078e000b */
[----:B------:R-:W-:-:S07]  /*13b0*/  MOV R4, 0x13d0 ;  /* 0x000013d000047802 */ /* 0x000fce0000000f00 */
[----:B------:R-:W-:Y:S05]  /*13c0*/  CALL.REL.NOINC `($__internal_0_$__cuda_sm20_div_rn_f64_full) ;  /* 0x0000004400547944 */ /* 0x000fea0003c00000 */
[----:B------:R-:W-:Y:S02]  /*13d0*/  IMAD.MOV.U32 R40, RZ, RZ, R6 ;  /* 0x000000ffff287224 */ /* 0x000fe400078e0006 */
[----:B------:R-:W-:-:S07]  /*13e0*/  IMAD.MOV.U32 R41, RZ, RZ, R5 ;  /* 0x000000ffff297224 */ /* 0x000fce00078e0005 */
.L_x_25:
[----:B------:R-:W-:Y:S05]  /*13f0*/  BSYNC.RECONVERGENT B2 ;  /* 0x0000000000027941 */ /* 0x000fea0003800200 */
.L_x_24:
[----:B------:R-:W0:Y:S01]  /*1400*/  MUFU.RCP64H R5, R11 ;  /* 0x0000000b00057308 */ /* 0x000e220000001800 */
[----:B------:R-:W-:Y:S01]  /*1410*/  IMAD.MOV.U32 R4, RZ, RZ, 0x1 ;  /* 0x00000001ff047424 */ /* 0x000fe200078e00ff */
[----:B------:R-:W-:Y:S01]  /*1420*/  FSETP.GEU.AND P1, PT, |R25|, 6.5827683646048100446e-37, PT ;  /* 0x036000001900780b */ /* 0x000fe20003f2e200 */
[----:B------:R-:W-:Y:S04]  /*1430*/  BSSY.RECONVERGENT B2, `(.L_x_26) ;  /* 0x0000013000027945 */ /* 0x000fe80003800200 */
[----:B0-----:R-:W-:-:S08]  /*1440*/  DFMA R6, -R10, R4, 1 ;  /* 0x3ff000000a06742b */ /* 0x001fd00000000104 */
[----:B------:R-:W-:-:S08]  /*1450*/  DFMA R6, R6, R6, R6 ;  /* 0x000000060606722b */ /* 0x000fd00000000006 */
[----:B------:R-:W-:-:S08]  /*1460*/  DFMA R6, R4, R6, R4 ;  /* 0x000000060406722b */ /* 0x000fd00000000004 */
[----:B------:R-:W-:-:S08]  /*1470*/  DFMA R4, -R10, R6, 1 ;  /* 0x3ff000000a04742b */ /* 0x000fd00000000106 */
[----:B------:R-:W-:-:S08]  /*1480*/  DFMA R26, R6, R4, R6 ;  /* 0x00000004061a722b */ /* 0x000fd00000000006 */
[----:B------:R-:W-:-:S08]  /*1490*/  DMUL R4, R24, R26 ;  /* 0x0000001a18047228 */ /* 0x000fd00000000000 */
[----:B------:R-:W-:-:S08]  /*14a0*/  DFMA R6, -R10, R4, R24 ;  /* 0x000000040a06722b */ /* 0x000fd00000000118 */
[----:B------:R-:W-:-:S10]  /*14b0*/  DFMA R4, R26, R6, R4 ;  /* 0x000000061a04722b */ /* 0x000fd40000000004 */
[----:B------:R-:W-:-:S05]  /*14c0*/  FFMA R6, RZ, R11, R5 ;  /* 0x0000000bff067223 */ /* 0x000fca0000000005 */
[----:B------:R-:W-:-:S13]  /*14d0*/  FSETP.GT.AND P0, PT, |R6|, 1.469367938527859385e-39, PT ;  /* 0x001000000600780b */ /* 0x000fda0003f04200 */
[----:B------:R-:W-:Y:S05]  /*14e0*/  @P0 BRA P1, `(.L_x_27) ;  /* 0x00000000001c0947 */ /* 0x000fea0000800000 */
[----:B------:R-:W-:Y:S01]  /*14f0*/  IMAD.MOV.U32 R26, RZ, RZ, R24 ;  /* 0x000000ffff1a7224 */ /* 0x000fe200078e0018 */
[----:B------:R-:W-:Y:S01]  /*1500*/  MOV R30, R10 ;  /* 0x0000000a001e7202 */ /* 0x000fe20000000f00 */
[----:B------:R-:W-:Y:S01]  /*1510*/  IMAD.MOV.U32 R27, RZ, RZ, R25 ;  /* 0x000000ffff1b7224 */ /* 0x000fe200078e0019 */
[----:B------:R-:W-:Y:S01]  /*1520*/  MOV R4, 0x1550 ;  /* 0x0000155000047802 */ /* 0x000fe20000000f00 */
[----:B------:R-:W-:-:S07]  /*1530*/  IMAD.MOV.U32 R31, RZ, RZ, R11 ;  /* 0x000000ffff1f7224 */ /* 0x000fce00078e000b */
[----:B------:R-:W-:Y:S05]  /*1540*/  CALL.REL.NOINC `($__internal_0_$__cuda_sm20_div_rn_f64_full) ;  /* 0x0000004000f47944 */ /* 0x000fea0003c00000 */
[----:B------:R-:W-:-:S07]  /*1550*/  IMAD.MOV.U32 R4, RZ, RZ, R6 ;  /* 0x000000ffff047224 */ /* 0x000fce00078e0006 */
.L_x_27:
[----:B------:R-:W-:Y:S05]  /*1560*/  BSYNC.RECONVERGENT B2 ;  /* 0x0000000000027941 */ /* 0x000fea0003800200 */
.L_x_26:
[----:B------:R-:W0:Y:S01]  /*1570*/  LDC.64 R6, c[0x0][0x3f8] ;  /* 0x0000fe00ff067b82 */ /* 0x000e220000000a00 */
[----:B------:R-:W-:Y:S01]  /*1580*/  DFMA R4, -R40, R40, R4 ;  /* 0x000000282804722b */ /* 0x000fe20000000104 */
[----:B------:R-:W1:Y:S06]  /*1590*/  LDCU UR16, c[0x0][0x3a0] ;  /* 0x00007400ff1077ac */ /* 0x000e6c0008000800 */
[----:B------:R-:W2:Y:S01]  /*15a0*/  LDC.64 R10, c[0x0][0x400] ;  /* 0x00010000ff0a7b82 */ /* 0x000ea20000000a00 */
[----:B------:R-:W-:-:S06]  /*15b0*/  DSETP.GT.AND P0, PT, R4, RZ, PT ;  /* 0x000000ff0400722a */ /* 0x000fcc0003f04000 */
[----:B------:R-:W-:Y:S01]  /*15c0*/  FSEL R24, R4, -124.47528839111328125, P0 ;  /* 0xc2f8f35904187808 */ /* 0x000fe20000000000 */
[----:B------:R-:W3:Y:S01]  /*15d0*/  LDC.64 R26, c[0x0][0x408] ;  /* 0x00010200ff1a7b82 */ /* 0x000ee20000000a00 */
[----:B------:R-:W-:Y:S01]  /*15e0*/  FSEL R25, R5, 6.0769443484305323302e-38, P0 ;  /* 0x01a56e1f05197808 */ /* 0x000fe20000000000 */
[----:B0-----:R-:W-:-:S05]  /*15f0*/  IMAD.WIDE R6, R9, 0x8, R6 ;  /* 0x0000000809067825 */ /* 0x001fca00078e0206 */
[----:B------:R4:W-:Y:S01]  /*1600*/  STG.E.64 desc[UR18][R6.64], R36 ;  /* 0x0000002406007986 */ /* 0x0009e2000c101b12 */
[----:B--2---:R-:W-:-:S05]  /*1610*/  IMAD.WIDE R10, R9, 0x8, R10 ;  /* 0x00000008090a7825 */ /* 0x004fca00078e020a */
[----:B------:R4:W-:Y:S01]  /*1620*/  STG.E.64 desc[UR18][R10.64], R40 ;  /* 0x000000280a007986 */ /* 0x0009e2000c101b12 */
[----:B---3--:R-:W-:-:S04]  /*1630*/  IMAD.WIDE R4, R9, 0x8, R26 ;  /* 0x0000000809047825 */ /* 0x008fc800078e021a */
[----:B------:R-:W-:Y:S01]  /*1640*/  VIADD R9, R9, UR11 ;  /* 0x0000000b09097c36 */ /* 0x000fe20008000000 */
[----:B------:R4:W-:Y:S04]  /*1650*/  STG.E.64 desc[UR18][R4.64], R24 ;  /* 0x0000001804007986 */ /* 0x0009e8000c101b12 */
[----:B-1----:R-:W-:-:S13]  /*1660*/  ISETP.GE.AND P0, PT, R9, UR16, PT ;  /* 0x0000001009007c0c */ /* 0x002fda000bf06270 */
[----:B----4-:R-:W-:Y:S05]  /*1670*/  @!P0 BRA `(.L_x_28) ;  /* 0xfffffff800ac8947 */ /* 0x010fea000383ffff */
.L_x_23:
[----:B------:R-:W-:Y:S05]  /*1680*/  BSYNC.RECONVERGENT B1 ;  /* 0x0000000000017941 */ /* 0x000fea0003800200 */
.L_x_22:
[----:B------:R-:W-:-:S04]  /*1690*/  UISETP.NE.U32.AND UP0, UPT, UR22, URZ, UPT ;  /* 0x000000ff1600728c */ /* 0x000fc8000bf05070 */
[----:B------:R-:W-:-:S09]  /*16a0*/  UISETP.NE.AND.EX UP0, UPT, UR23, URZ, UPT, UP0 ;  /* 0x000000ff1700728c */ /* 0x000fd2000bf05300 */
[----:B------:R-:W-:Y:S05]  /*16b0*/  BRA.U !UP0, `(.L_x_29) ;  /* 0x0000003908807547 */ /* 0x000fea000b800000 */
[----:B------:R-:W-:Y:S01]  /*16c0*/  UMOV UR16, 0xffffffff ;  /* 0xffffffff00107882 */ /* 0x000fe20000000000 */
[----:B------:R-:W-:Y:S02]  /*16d0*/  ISETP.NE.AND P0, PT, R2, RZ, PT ;  /* 0x000000ff0200720c */ /* 0x000fe40003f05270 */
[----:B------:R-:W-:Y:S11]  /*16e0*/  BRA.DIV UR16, `(.L_x_30) ;  /* 0x0000003e102c7947 */ /* 0x000ff6000b800000 */
[----:B------:R-:W-:Y:S06]  /*16f0*/  BAR.SYNC.DEFER_BLOCKING 0x0 ;  /* 0x0000000000007b1d */ /* 0x000fec0000010000 */
.L_x_118:
[----:B------:R-:W-:Y:S01]  /*1700*/  BSSY B0, `(.L_x_31) ;  /* 0x000001c000007945 */ /* 0x000fe20003800000 */
[----:B------:R-:W-:-:S03]  /*1710*/  ISETP.GE.U32.AND P1, PT, R3, UR38, PT ;  /* 0x0000002603007c0c */ /* 0x000fc6000bf26070 */
[----:B------:R-:W-:Y:S10]  /*1720*/  @P0 BRA `(.L_x_32) ;  /* 0x0000000000640947 */ /* 0x000ff40003800000 */
[----:B------:R-:W1:Y:S01]  /*1730*/  S2R R5, SR_LANEID ;  /* 0x0000000000057919 */ /* 0x000e620000000000 */
[----:B------:R-:W-:Y:S01]  /*1740*/  VOTEU.ANY UR16, UPT, PT ;  /* 0x0000000000107886 */ /* 0x000fe200038e0100 */
[----:B------:R-:W-:Y:S01]  /*1750*/  IMAD.U32 R4, RZ, RZ, UR22 ;  /* 0x00000016ff047e24 */ /* 0x000fe2000f8e00ff */
[----:B------:R-:W-:Y:S08]  /*1760*/  FLO.U32 R8, UR16 ;  /* 0x0000001000087d00 */ /* 0x000ff000080e0000 */
[----:B0-----:R-:W0:Y:S02]  /*1770*/  POPC R6, UR16 ;  /* 0x0000001000067d09 */ /* 0x001e240008000000 */
[----:B0-----:R-:W-:Y:S01]  /*1780*/  IMAD R7, R6, UR15, RZ ;  /* 0x0000000f06077c24 */ /* 0x001fe2000f8e02ff */
[----:B-1----:R-:W-:Y:S01]  /*1790*/  ISETP.EQ.U32.AND P0, PT, R8, R5, PT ;  /* 0x000000050800720c */ /* 0x002fe20003f02070 */
[----:B------:R-:W-:-:S12]  /*17a0*/  IMAD.U32 R5, RZ, RZ, UR23 ;  /* 0x00000017ff057e24 */ /* 0x000fd8000f8e00ff */
        /* <DEDUP_REMOVED lines=9> */
.L_x_33:
[----:B------:R-:W-:Y:S01]  /*1840*/  MOV R5, UR23 ;  /* 0x0000001700057c02 */ /* 0x000fe20008000f00 */
[----:B------:R-:W-:-:S05]  /*1850*/  IMAD.U32 R4, RZ, RZ, UR22 ;  /* 0x00000016ff047e24 */ /* 0x000fca000f8e00ff */
[----:B------:R-:W2:Y:S04]  /*1860*/  LD.E.STRONG.GPU R5, desc[UR18][R4.64+0x4] ;  /* 0x0000041204057980 */ /* 0x000ea8000c10f900 */
[----:B--2---:R-:W-:Y:S01]  /*1870*/  CCTL.IVALL ;  /* 0x00000000ff00798f */ /* 0x004fe20002000000 */
[----:B------:R-:W-:Y:S05]  /*1880*/  YIELD ;  /* 0x0000000000007946 */ /* 0x000fea0003800000 */
[----:B------:R-:W-:-:S04]  /*1890*/  LOP3.LUT R7, R5, R6, RZ, 0x3c, !PT ;  /* 0x0000000605077212 */ /* 0x000fc800078e3cff */
[----:B------:R-:W-:-:S13]  /*18a0*/  ISETP.GT.AND P0, PT, R7, -0x1, PT ;  /* 0xffffffff0700780c */ /* 0x000fda0003f04270 */
[----:B------:R-:W-:Y:S05]  /*18b0*/  @P0 BRA `(.L_x_33) ;  /* 0xfffffffc00e00947 */ /* 0x000fea000383ffff */
.L_x_32:
[----:B------:R-:W-:Y:S05]  /*18c0*/  BSYNC B0 ;  /* 0x0000000000007941 */ /* 0x000fea0003800000 */
.L_x_31:
[----:B------:R-:W-:-:S03]  /*18d0*/  UMOV UR16, 0xffffffff ;  /* 0xffffffff00107882 */ /* 0x000fc60000000000 */
[----:B------:R-:W-:Y:S05]  /*18e0*/  BRA.DIV UR16, `(.L_x_34) ;  /* 0x0000003a10d87947 */ /* 0x000fea000b800000 */
[----:B------:R-:W-:Y:S06]  /*18f0*/  BAR.SYNC.DEFER_BLOCKING 0x0 ;  /* 0x0000000000007b1d */ /* 0x000fec0000010000 */
.L_x_121:
[----:B------:R-:W-:Y:S05]  /*1900*/  @P1 BRA `(.L_x_35) ;  /* 0x0000000c00501947 */ /* 0x000fea0003800000 */
[----:B------:R-:W-:Y:S02]  /*1910*/  UIMAD.WIDE UR16, UR7, 0x8, UR4 ;  /* 0x00000008071078a5 */ /* 0x000fe4000f8e0204 */
[----:B0-----:R-:W-:Y:S02]  /*1920*/  IMAD.U32 R6, RZ, RZ, UR4 ;  /* 0x00000004ff067e24 */ /* 0x001fe4000f8e00ff */
[----:B------:R-:W-:Y:S02]  /*1930*/  IMAD.U32 R7, RZ, RZ, UR5 ;  /* 0x00000005ff077e24 */ /* 0x000fe4000f8e00ff */
[----:B------:R-:W-:Y:S02]  /*1940*/  IMAD.U32 R4, RZ, RZ, UR16 ;  /* 0x00000010ff047e24 */ /* 0x000fe4000f8e00ff */
[----:B------:R-:W-:Y:S01]  /*1950*/  IMAD.U32 R5, RZ, RZ, UR17 ;  /* 0x00000011ff057e24 */ /* 0x000fe2000f8e00ff */
[----:B------:R-:W2:Y:S04]  /*1960*/  LDG.E.64.CONSTANT R44, desc[UR18][R6.64] ;  /* 0x00000012062c7981 */ /* 0x000ea8000c1e9b00 */
[----:B------:R-:W3:Y:S01]  /*1970*/  LDG.E.64.CONSTANT R42, desc[UR18][R4.64] ;  /* 0x00000012042a7981 */ /* 0x000ee2000c1e9b00 */
[----:B------:R-:W-:Y:S01]  /*1980*/  IMAD.MOV.U32 R9, RZ, RZ, R3 ;  /* 0x000000ffff097224 */ /* 0x000fe200078e0003 */
[----:B--2---:R-:W-:-:S02]  /*1990*/  DMUL R44, R44, R22 ;  /* 0x000000162c2c7228 */ /* 0x004fc40000000000 */
[----:B---3--:R-:W-:-:S11]  /*19a0*/  DMUL R42, R42, R20 ;  /* 0x000000142a2a7228 */ /* 0x008fd60000000000 */
.L_x_46:
[----:B------:R-:W0:Y:S08]  /*19b0*/  LDC.64 R24, c[0x0][0x408] ;  /* 0x00010200ff187b82 */ /* 0x000e300000000a00 */
[----:B------:R-:W1:Y:S08]  /*19c0*/  LDC.64 R40, c[0x0][0x3f8] ;  /* 0x0000fe00ff287b82 */ /* 0x000e700000000a00 */
[----:B------:R-:W2:Y:S01]  /*19d0*/  LDC.64 R36, c[0x0][0x400] ;  /* 0x00010000ff247b82 */ /* 0x000ea20000000a00 */
[----:B0-----:R-:W-:-:S06]  /*19e0*/  IMAD.WIDE R24, R9, 0x8, R24 ;  /* 0x0000000809187825 */ /* 0x001fcc00078e0218 */
[----:B------:R-:W3:Y:S01]  /*19f0*/  LDG.E.64 R24, desc[UR18][R24.64+0x8] ;  /* 0x0000081218187981 */ /* 0x000ee2000c1e1b00 */
[----:B-1----:R-:W-:-:S06]  /*1a00*/  IMAD.WIDE R40, R9, 0x8, R40 ;  /* 0x0000000809287825 */ /* 0x002fcc00078e0228 */
[----:B------:R-:W5:Y:S01]  /*1a10*/  LDG.E.64 R40, desc[UR18][R40.64+0x8] ;  /* 0x0000081228287981 */ /* 0x000f62000c1e1b00 */
[----:B--2---:R-:W-:-:S06]  /*1a20*/  IMAD.WIDE R36, R9, 0x8, R36 ;  /* 0x0000000809247825 */ /* 0x004fcc00078e0224 */
[----:B------:R-:W5:Y:S01]  /*1a30*/  LDG.E.64 R36, desc[UR18][R36.64+0x8] ;  /* 0x0000081224247981 */ /* 0x000f62000c1e1b00 */
[----:B------:R-:W-:Y:S01]  /*1a40*/  MOV R10, 0x0 ;  /* 0x00000000000a7802 */ /* 0x000fe20000000f00 */
[----:B------:R-:W-:Y:S01]  /*1a50*/  IMAD.MOV.U32 R11, RZ, RZ, 0x3fd80000 ;  /* 0x3fd80000ff0b7424 */ /* 0x000fe200078e00ff */
[----:B------:R-:W-:Y:S01]  /*1a60*/  BSSY.RECONVERGENT B0, `(.L_x_36) ;  /* 0x0000013000007945 */ /* 0x000fe20003800200 */
[----:B---3--:R-:W0:Y:S01]  /*1a70*/  MUFU.RSQ64H R5, R25 ;  /* 0x0000001900057308 */ /* 0x008e220000001c00 */
[----:B------:R-:W-:-:S06]  /*1a80*/  VIADD R4, R25, 0xfcb00000 ;  /* 0xfcb0000019047836 */ /* 0x000fcc0000000000 */
[----:B0-----:R-:W-:-:S08]  /*1a90*/  DMUL R6, R4, R4 ;  /* 0x0000000404067228 */ /* 0x001fd00000000000 */
[----:B------:R-:W-:-:S08]  /*1aa0*/  DFMA R6, R24, -R6, 1 ;  /* 0x3ff000001806742b */ /* 0x000fd00000000806 */
[----:B------:R-:W-:Y:S02]  /*1ab0*/  DFMA R10, R6, R10, 0.5 ;  /* 0x3fe00000060a742b */ /* 0x000fe4000000000a */
[----:B------:R-:W-:-:S08]  /*1ac0*/  DMUL R6, R4, R6 ;  /* 0x0000000604067228 */ /* 0x000fd00000000000 */
[----:B------:R-:W-:Y:S01]  /*1ad0*/  DFMA R30, R10, R6, R4 ;  /* 0x000000060a1e722b */ /* 0x000fe20000000004 */
[----:B------:R-:W-:-:S07]  /*1ae0*/  ISETP.GE.U32.AND P0, PT, R4, 0x7ca00000, PT ;  /* 0x7ca000000400780c */ /* 0x000fce0003f06070 */
[----:B------:R-:W-:Y:S02]  /*1af0*/  DMUL R10, R24, R30 ;  /* 0x0000001e180a7228 */ /* 0x000fe40000000000 */
[----:B------:R-:W-:Y:S02]  /*1b00*/  VIADD R29, R31, 0xfff00000 ;  /* 0xfff000001f1d7836 */ /* 0x000fe40000000000 */
[----:B------:R-:W-:-:S04]  /*1b10*/  IMAD.MOV.U32 R28, RZ, RZ, R30 ;  /* 0x000000ffff1c7224 */ /* 0x000fc800078e001e */
[----:B------:R-:W-:-:S08]  /*1b20*/  DFMA R26, R10, -R10, R24 ;  /* 0x8000000a0a1a722b */ /* 0x000fd00000000018 */
[----:B------:R-:W-:Y:S01]  /*1b30*/  DFMA R6, R26, R28, R10 ;  /* 0x0000001c1a06722b */ /* 0x000fe2000000000a */
[----:B------:R-:W-:Y:S10]  /*1b40*/  @!P0 BRA `(.L_x_37) ;  /* 0x0000000000108947 */ /* 0x000ff40003800000 */
[----:B------:R-:W-:-:S07]  /*1b50*/  MOV R6, 0x1b70 ;  /* 0x00001b7000067802 */ /* 0x000fce0000000f00 */
[----:B-----5:R-:W-:Y:S05]  /*1b60*/  CALL.REL.NOINC `($__internal_2_$__cuda_sm20_dsqrt_rn_f64_mediumpath_v1) ;  /* 0x00000044007c7944 */ /* 0x020fea0003c00000 */
[----:B------:R-:W-:Y:S02]  /*1b70*/  IMAD.MOV.U32 R6, RZ, RZ, R4 ;  /* 0x000000ffff067224 */ /* 0x000fe400078e0004 */
[----:B------:R-:W-:-:S07]  /*1b80*/  IMAD.MOV.U32 R7, RZ, RZ, R5 ;  /* 0x000000ffff077224 */ /* 0x000fce00078e0005 */
.L_x_37:
[----:B------:R-:W-:Y:S05]  /*1b90*/  BSYNC.RECONVERGENT B0 ;  /* 0x0000000000007941 */ /* 0x000fea0003800200 */
.L_x_36:
[----:B------:R-:W0:Y:S01]  /*1ba0*/  LDCU UR16, c[0x0][0x3c4] ;  /* 0x00007880ff1077ac */ /* 0x000e220008000800 */
[----:B------:R-:W1:Y:S01]  /*1bb0*/  LDC.64 R4, c[0x0][0x3c0] ;  /* 0x0000f000ff047b82 */ /* 0x000e620000000a00 */
[----:B------:R-:W-:Y:S01]  /*1bc0*/  IMAD.MOV.U32 R10, RZ, RZ, 0x1 ;  /* 0x00000001ff0a7424 */ /* 0x000fe200078e00ff */
[----:B------:R-:W-:Y:S01]  /*1bd0*/  BSSY.RECONVERGENT B1, `(.L_x_38) ;  /* 0x0000015000017945 */ /* 0x000fe20003800200 */
[----:B0-----:R-:W1:Y:S04]  /*1be0*/  MUFU.RCP64H R11, UR16 ;  /* 0x00000010000b7d08 */ /* 0x001e680008001800 */
[----:B-1----:R-:W-:-:S08]  /*1bf0*/  DFMA R26, R10, -R4, 1 ;  /* 0x3ff000000a1a742b */ /* 0x002fd00000000804 */
[----:B------:R-:W-:-:S08]  /*1c00*/  DFMA R26, R26, R26, R26 ;  /* 0x0000001a1a1a722b */ /* 0x000fd0000000001a */
[----:B------:R-:W-:Y:S02]  /*1c10*/  DFMA R10, R10, R26, R10 ;  /* 0x0000001a0a0a722b */ /* 0x000fe4000000000a */
[----:B-----5:R-:W-:-:S06]  /*1c20*/  DMUL R26, R40, R6 ;  /* 0x00000006281a7228 */ /* 0x020fcc0000000000 */
[----:B------:R-:W-:-:S04]  /*1c30*/  DFMA R28, R10, -R4, 1 ;  /* 0x3ff000000a1c742b */ /* 0x000fc80000000804 */
[----:B------:R-:W-:-:S04]  /*1c40*/  FSETP.GEU.AND P1, PT, |R27|, 6.5827683646048100446e-37, PT ;  /* 0x036000001b00780b */ /* 0x000fc80003f2e200 */
[----:B------:R-:W-:-:S08]  /*1c50*/  DFMA R28, R10, R28, R10 ;  /* 0x0000001c0a1c722b */ /* 0x000fd0000000000a */
[----:B------:R-:W-:-:S08]  /*1c60*/  DMUL R6, R26, R28 ;  /* 0x0000001c1a067228 */ /* 0x000fd00000000000 */
[----:B------:R-:W-:-:S08]  /*1c70*/  DFMA R4, R6, -R4, R26 ;  /* 0x800000040604722b */ /* 0x000fd0000000001a */
[----:B------:R-:W-:-:S10]  /*1c80*/  DFMA R6, R28, R4, R6 ;  /* 0x000000041c06722b */ /* 0x000fd40000000006 */
[----:B------:R-:W-:-:S05]  /*1c90*/  FFMA R4, RZ, UR16, R7 ;  /* 0x00000010ff047c23 */ /* 0x000fca0008000007 */
[----:B------:R-:W-:-:S13]  /*1ca0*/  FSETP.GT.AND P0, PT, |R4|, 1.469367938527859385e-39, PT ;  /* 0x001000000400780b */ /* 0x000fda0003f04200 */
[----:B------:R-:W-:Y:S05]  /*1cb0*/  @P0 BRA P1, `(.L_x_39) ;  /* 0x0000000000180947 */ /* 0x000fea0000800000 */
[----:B------:R-:W0:Y:S01]  /*1cc0*/  LDCU.64 UR16, c[0x0][0x3c0] ;  /* 0x00007800ff1077ac */ /* 0x000e220008000a00 */
[----:B------:R-:W-:Y:S02]  /*1cd0*/  MOV R4, 0x1d10 ;  /* 0x00001d1000047802 */ /* 0x000fe40000000f00 */
[----:B0-----:R-:W-:Y:S01]  /*1ce0*/  MOV R30, UR16 ;  /* 0x00000010001e7c02 */ /* 0x001fe20008000f00 */
[----:B------:R-:W-:-:S07]  /*1cf0*/  IMAD.U32 R31, RZ, RZ, UR17 ;  /* 0x00000011ff1f7e24 */ /* 0x000fce000f8e00ff */
[----:B------:R-:W-:Y:S05]  /*1d00*/  CALL.REL.NOINC `($__internal_0_$__cuda_sm20_div_rn_f64_full) ;  /* 0x0000003c00047944 */ /* 0x000fea0003c00000 */
[----:B------:R-:W-:-:S07]  /*1d10*/  IMAD.MOV.U32 R7, RZ, RZ, R5 ;  /* 0x000000ffff077224 */ /* 0x000fce00078e0005 */
.L_x_39:
[----:B------:R-:W-:Y:S05]  /*1d20*/  BSYNC.RECONVERGENT B1 ;  /* 0x0000000000017941 */ /* 0x000fea0003800200 */
.L_x_38:
[----:B------:R-:W0:Y:S01]  /*1d30*/  LDC R4, c[0x0][0x3a4] ;  /* 0x0000e900ff047b82 */ /* 0x000e220000000800 */
[----:B------:R-:W-:Y:S01]  /*1d40*/  UMOV UR16, 0xc2f8f359 ;  /* 0xc2f8f35900107882 */ /* 0x000fe20000000000 */
[----:B------:R-:W-:Y:S01]  /*1d50*/  UMOV UR17, 0x1a56e1f ;  /* 0x01a56e1f00117882 */ /* 0x000fe20000000000 */
[----:B------:R-:W1:Y:S01]  /*1d60*/  LDCU.64 UR26, c[0x0][0x3b0] ;  /* 0x00007600ff1a77ac */ /* 0x000e620008000a00 */
[----:B0-----:R-:W-:-:S04]  /*1d70*/  IMAD R4, R9, R4, R4 ;  /* 0x0000000409047224 */ /* 0x001fc800078e0204 */
[----:B------:R-:W-:-:S04]  /*1d80*/  VIADD R11, R4, UR25 ;  /* 0x00000019040b7c36 */ /* 0x000fc80008000000 */
[----:B------:R-:W-:-:S06]  /*1d90*/  IMAD.WIDE R10, R11, 0x8, R14 ;  /* 0x000000080b0a7825 */ /* 0x000fcc00078e020e */
[----:B------:R-:W5:Y:S01]  /*1da0*/  LDG.E.64 R10, desc[UR18][R10.64] ;  /* 0x000000120a0a7981 */ /* 0x000f62000c1e1b00 */
[----:B------:R-:W-:Y:S01]  /*1db0*/  DSETP.MAX.AND P0, P1, R24, UR16, PT ;  /* 0x0000001018007e2a */ /* 0x000fe2000b90f000 */
[----:B------:R-:W-:Y:S01]  /*1dc0*/  IMAD.MOV.U32 R4, RZ, RZ, R25 ;  /* 0x000000ffff047224 */ /* 0x000fe200078e0019 */
[----:B------:R-:W-:Y:S01]  /*1dd0*/  UMOV UR24, UR17 ;  /* 0x0000001100187c82 */ /* 0x000fe20008000000 */
[----:B------:R-:W-:Y:S01]  /*1de0*/  DADD R26, R22, 1 ;  /* 0x3ff00000161a7429 */ /* 0x000fe20000000000 */
[C---:B------:R-:W-:Y:S01]  /*1df0*/  LEA R39, R9.reuse, UR10, 0x3 ;  /* 0x0000000a09277c11 */ /* 0x040fe2000f8e18ff */
[--C-:B------:R-:W-:Y:S01]  /*1e00*/  DADD R28, -RZ, -R20.reuse ;  /* 0x00000000ff1c7229 */ /* 0x100fe20000000914 */
[----:B------:R-:W-:Y:S01]  /*1e10*/  FSEL R31, R4, UR24, P0 ;  /* 0x00000018041f7c08 */ /* 0x000fe20008000000 */
[----:B------:R-:W-:Y:S01]  /*1e20*/  IMAD.U32 R4, RZ, RZ, UR24 ;  /* 0x00000018ff047e24 */ /* 0x000fe2000f8e00ff */
[----:B------:R-:W0:Y:S01]  /*1e30*/  S2UR UR24, SR_CgaCtaId ;  /* 0x00000000001879c3 */ /* 0x000e220000008800 */
[----:B------:R-:W-:Y:S01]  /*1e40*/  SEL R30, R24, UR16, P0 ;  /* 0x00000010181e7c07 */ /* 0x000fe20008000000 */
[----:B------:R-:W-:Y:S01]  /*1e50*/  UMOV UR16, 0x400 ;  /* 0x0000040000107882 */ /* 0x000fe20000000000 */
[----:B-1----:R-:W-:Y:S01]  /*1e60*/  DMUL R24, R6, UR26 ;  /* 0x0000001a06187c28 */ /* 0x002fe20008000000 */
[----:B------:R-:W-:Y:S01]  /*1e70*/  UIADD3 UR16, UPT, UPT, UR16, 0x10, URZ ;  /* 0x0000001010107890 */ /* 0x000fe2000fffe0ff */
[----:B------:R-:W-:Y:S01]  /*1e80*/  DADD R26, R26, R20 ;  /* 0x000000001a1a7229 */ /* 0x000fe20000000014 */
[----:B------:R-:W-:Y:S01]  /*1e90*/  @P1 LOP3.LUT R31, R4, 0x80000, RZ, 0xfc, !PT ;  /* 0x00080000041f1812 */ /* 0x000fe200078efcff */
[----:B------:R-:W-:Y:S01]  /*1ea0*/  IMAD.MOV.U32 R4, RZ, RZ, RZ ;  /* 0x000000ffff047224 */ /* 0x000fe200078e00ff */
[----:B------:R-:W-:Y:S01]  /*1eb0*/  DADD R6, -RZ, -R22 ;  /* 0x00000000ff067229 */ /* 0x000fe20000000916 */
[----:B------:R-:W-:Y:S01]  /*1ec0*/  LEA R49, R9, UR37, 0x3 ;  /* 0x0000002509317c11 */ /* 0x000fe2000f8e18ff */
[----:B------:R-:W1:Y:S01]  /*1ed0*/  MUFU.RSQ64H R5, R31 ;  /* 0x0000001f00057308 */ /* 0x000e620000001c00 */
[----:B------:R-:W-:Y:S01]  /*1ee0*/  VIADD R8, R31, 0xfff00000 ;  /* 0xfff000001f087836 */ /* 0x000fe20000000000 */
[----:B------:R-:W-:Y:S01]  /*1ef0*/  MOV R34, 0x0 ;  /* 0x0000000000227802 */ /* 0x000fe20000000f00 */
[----:B------:R-:W-:Y:S01]  /*1f00*/  DADD R32, R24, R26 ;  /* 0x0000000018207229 */ /* 0x000fe2000000001a */
[----:B------:R-:W-:Y:S01]  /*1f10*/  IMAD.MOV.U32 R35, RZ, RZ, 0x3fd80000 ;  /* 0x3fd80000ff237424 */ /* 0x000fe200078e00ff */
[----:B------:R-:W-:Y:S01]  /*1f20*/  BSSY.RECONVERGENT B0, `(.L_x_40) ;  /* 0x000000f000007945 */ /* 0x000fe20003800200 */
[----:B------:R-:W-:-:S04]  /*1f30*/  ISETP.GE.U32.AND P0, PT, R8, 0x7fe00000, PT ;  /* 0x7fe000000800780c */ /* 0x000fc80003f06070 */
[----:B------:R2:W-:Y:S01]  /*1f40*/  STS.64 [R39+-0x10], R32 ;  /* 0xfffff02027007388 */ /* 0x0005e20000000a00 */
[----:B0-----:R-:W-:Y:S01]  /*1f50*/  ULEA UR16, UR24, UR16, 0x18 ;  /* 0x0000001018107291 */ /* 0x001fe2000f8ec0ff */
[----:B-1----:R-:W-:-:S05]  /*1f60*/  DMUL R26, R4, R4 ;  /* 0x00000004041a7228 */ /* 0x002fca0000000000 */
[----:B------:R-:W-:-:S05]  /*1f70*/  LEA R47, R9, UR16, 0x3 ;  /* 0x00000010092f7c11 */ /* 0x000fca000f8e18ff */
[----:B------:R2:W-:Y:S01]  /*1f80*/  STS.64 [R47], R6 ;  /* 0x000000062f007388 */ /* 0x0005e20000000a00 */
[----:B------:R-:W-:-:S03]  /*1f90*/  DFMA R26, R30, -R26, 1 ;  /* 0x3ff000001e1a742b */ /* 0x000fc6000000081a */
[----:B------:R2:W-:Y:S05]  /*1fa0*/  STS.64 [R49+-0x20], R28 ;  /* 0xffffe01c31007388 */ /* 0x0005ea0000000a00 */
[----:B------:R-:W-:Y:S02]  /*1fb0*/  DFMA R34, R26, R34, 0.5 ;  /* 0x3fe000001a22742b */ /* 0x000fe40000000022 */
[----:B------:R-:W-:-:S08]  /*1fc0*/  DMUL R26, R4, R26 ;  /* 0x0000001a041a7228 */ /* 0x000fd00000000000 */
[----:B------:R-:W-:Y:S01]  /*1fd0*/  DFMA R4, R34, R26, R4 ;  /* 0x0000001a2204722b */ /* 0x000fe20000000004 */
[----:B--2---:R-:W-:Y:S10]  /*1fe0*/  @!P0 BRA `(.L_x_41) ;  /* 0x0000000000088947 */ /* 0x004ff40003800000 */
[----:B------:R-:W-:-:S07]  /*1ff0*/  MOV R6, 0x2010 ;  /* 0x0000201000067802 */ /* 0x000fce0000000f00 */
[----:B-----5:R-:W-:Y:S05]  /*2000*/  CALL.REL.NOINC `($__internal_1_$__cuda_sm20_drsqrt_f64_slowpath_v2) ;  /* 0x0000003c00cc7944 */ /* 0x020fea0003c00000 */
.L_x_41:
[----:B------:R-:W-:Y:S05]  /*2010*/  BSYNC.RECONVERGENT B0 ;  /* 0x0000000000007941 */ /* 0x000fea0003800200 */
.L_x_40:
[----:B------:R-:W0:Y:S01]  /*2020*/  MUFU.RCP64H R7, R31 ;  /* 0x0000001f00077308 */ /* 0x000e220000001800 */
[----:B------:R-:W-:Y:S01]  /*2030*/  IMAD.MOV.U32 R6, RZ, RZ, 0x1 ;  /* 0x00000001ff067424 */ /* 0x000fe200078e00ff */
[----:B------:R-:W-:Y:S01]  /*2040*/  DADD R36, -R36, UR20 ;  /* 0x0000001424247e29 */ /* 0x000fe20008000100 */
[----:B------:R-:W1:Y:S01]  /*2050*/  LDCU.64 UR16, c[0x0][0x3c8] ;  /* 0x00007900ff1077ac */ /* 0x000e620008000a00 */
[----:B------:R-:W-:Y:S03]  /*2060*/  BSSY.RECONVERGENT B1, `(.L_x_42) ;  /* 0x0000014000017945 */ /* 0x000fe60003800200 */
[----:B0-----:R-:W-:-:S08]  /*2070*/  DFMA R26, -R30, R6, 1 ;  /* 0x3ff000001e1a742b */ /* 0x001fd00000000106 */
[----:B------:R-:W-:-:S08]  /*2080*/  DFMA R26, R26, R26, R26 ;  /* 0x0000001a1a1a722b */ /* 0x000fd0000000001a */
[----:B------:R-:W-:Y:S02]  /*2090*/  DFMA R6, R6, R26, R6 ;  /* 0x0000001a0606722b */ /* 0x000fe40000000006 */
[----:B------:R-:W-:Y:S02]  /*20a0*/  DMUL R26, R36, R36 ;  /* 0x00000024241a7228 */ /* 0x000fe40000000000 */
[----:B-1----:R-:W-:-:S04]  /*20b0*/  DMUL R36, R40, UR16 ;  /* 0x0000001028247c28 */ /* 0x002fc80008000000 */
[----:B------:R-:W-:Y:S02]  /*20c0*/  DFMA R28, -R30, R6, 1 ;  /* 0x3ff000001e1c742b */ /* 0x000fe40000000106 */
[----:B------:R-:W-:Y:S02]  /*20d0*/  DMUL R26, R26, -0.5 ;  /* 0xbfe000001a1a7828 */ /* 0x000fe40000000000 */
[----:B------:R-:W-:-:S04]  /*20e0*/  DMUL R36, R36, R4 ;  /* 0x0000000424247228 */ /* 0x000fc80000000000 */
[----:B------:R-:W-:-:S04]  /*20f0*/  DFMA R6, R6, R28, R6 ;  /* 0x0000001c0606722b */ /* 0x000fc80000000006 */
[----:B------:R-:W-:-:S04]  /*2100*/  FSETP.GEU.AND P1, PT, |R27|, 6.5827683646048100446e-37, PT ;  /* 0x036000001b00780b */ /* 0x000fc80003f2e200 */
[----:B------:R-:W-:-:S08]  /*2110*/  DMUL R28, R26, R6 ;  /* 0x000000061a1c7228 */ /* 0x000fd00000000000 */
[----:B------:R-:W-:-:S08]  /*2120*/  DFMA R32, -R30, R28, R26 ;  /* 0x0000001c1e20722b */ /* 0x000fd0000000011a */
[----:B------:R-:W-:-:S10]  /*2130*/  DFMA R6, R6, R32, R28 ;  /* 0x000000200606722b */ /* 0x000fd4000000001c */
[----:B------:R-:W-:-:S05]  /*2140*/  FFMA R8, RZ, R31, R7 ;  /* 0x0000001fff087223 */ /* 0x000fca0000000007 */
[----:B------:R-:W-:-:S13]  /*2150*/  FSETP.GT.AND P0, PT, |R8|, 1.469367938527859385e-39, PT ;  /* 0x001000000800780b */ /* 0x000fda0003f04200 */
[----:B------:R-:W-:Y:S05]  /*2160*/  @P0 BRA P1, `(.L_x_43) ;  /* 0x00000000000c0947 */ /* 0x000fea0000800000 */
[----:B------:R-:W-:-:S07]  /*2170*/  MOV R4, 0x2190 ;  /* 0x0000219000047802 */ /* 0x000fce0000000f00 */
[----:B-----5:R-:W-:Y:S05]  /*2180*/  CALL.REL.NOINC `($__internal_0_$__cuda_sm20_div_rn_f64_full) ;  /* 0x0000003400e47944 */ /* 0x020fea0003c00000 */
[----:B------:R-:W-:-:S07]  /*2190*/  IMAD.MOV.U32 R7, RZ, RZ, R5 ;  /* 0x000000ffff077224 */ /* 0x000fce00078e0005 */
.L_x_43:
[----:B------:R-:W-:Y:S05]  /*21a0*/  BSYNC.RECONVERGENT B1 ;  /* 0x0000000000017941 */ /* 0x000fea0003800200 */
.L_x_42:
[----:B------:R-:W-:Y:S01]  /*21b0*/  IMAD.MOV.U32 R4, RZ, RZ, 0x652b82fe ;  /* 0x652b82feff047424 */ /* 0x000fe200078e00ff */
[----:B------:R-:W-:Y:S01]  /*21c0*/  UMOV UR16, 0xfefa39ef ;  /* 0xfefa39ef00107882 */ /* 0x000fe20000000000 */
[----:B------:R-:W-:Y:S01]  /*21d0*/  IMAD.MOV.U32 R5, RZ, RZ, 0x3ff71547 ;  /* 0x3ff71547ff057424 */ /* 0x000fe200078e00ff */
[----:B------:R-:W-:Y:S01]  /*21e0*/  UMOV UR17, 0x3fe62e42 ;  /* 0x3fe62e4200117882 */ /* 0x000fe20000000000 */
[----:B------:R-:W-:Y:S01]  /*21f0*/  FSETP.GEU.AND P0, PT, |R7|, 4.1917929649353027344, PT ;  /* 0x4086232b0700780b */ /* 0x000fe20003f0e200 */
[----:B------:R-:W-:Y:S03]  /*2200*/  BSSY.RECONVERGENT B0, `(.L_x_44) ;  /* 0x0000035000007945 */ /* 0x000fe60003800200 */
[----:B------:R-:W-:-:S08]  /*2210*/  DFMA R4, R6, R4, 6.75539944105574400000e+15 ;  /* 0x433800000604742b */ /* 0x000fd00000000004 */
[----:B------:R-:W-:-:S08]  /*2220*/  DADD R26, R4, -6.75539944105574400000e+15 ;  /* 0xc3380000041a7429 */ /* 0x000fd00000000000 */
[----:B------:R-:W-:Y:S01]  /*2230*/  DFMA R28, R26, -UR16, R6 ;  /* 0x800000101a1c7c2b */ /* 0x000fe20008000006 */
[----:B------:R-:W-:Y:S01]  /*2240*/  UMOV UR16, 0x3b39803f ;  /* 0x3b39803f00107882 */ /* 0x000fe20000000000 */
[----:B------:R-:W-:-:S06]  /*2250*/  UMOV UR17, 0x3c7abc9e ;  /* 0x3c7abc9e00117882 */ /* 0x000fcc0000000000 */
[----:B------:R-:W-:Y:S01]  /*2260*/  DFMA R26, R26, -UR16, R28 ;  /* 0x800000101a1a7c2b */ /* 0x000fe2000800001c */
[----:B------:R-:W-:Y:S01]  /*2270*/  UMOV UR16, 0x69ce2bdf ;  /* 0x69ce2bdf00107882 */ /* 0x000fe20000000000 */
[----:B------:R-:W-:Y:S01]  /*2280*/  MOV R28, 0xfca213ea ;  /* 0xfca213ea001c7802 */ /* 0x000fe20000000f00 */
[----:B------:R-:W-:Y:S01]  /*2290*/  IMAD.MOV.U32 R29, RZ, RZ, 0x3e928af3 ;  /* 0x3e928af3ff1d7424 */ /* 0x000fe200078e00ff */
[----:B------:R-:W-:-:S05]  /*22a0*/  UMOV UR17, 0x3e5ade15 ;  /* 0x3e5ade1500117882 */ /* 0x000fca0000000000 */
[----:B------:R-:W-:Y:S01]  /*22b0*/  DFMA R28, R26, UR16, R28 ;  /* 0x000000101a1c7c2b */ /* 0x000fe2000800001c */
[----:B------:R-:W-:Y:S01]  /*22c0*/  UMOV UR16, 0x62401315 ;  /* 0x6240131500107882 */ /* 0x000fe20000000000 */
[----:B------:R-:W-:-:S06]  /*22d0*/  UMOV UR17, 0x3ec71dee ;  /* 0x3ec71dee00117882 */ /* 0x000fcc0000000000 */
[----:B------:R-:W-:Y:S01]  /*22e0*/  DFMA R28, R26, R28, UR16 ;  /* 0x000000101a1c7e2b */ /* 0x000fe2000800001c */
        /* <DEDUP_REMOVED lines=20> */
[----:B------:R-:W-:-:S08]  /*2430*/  DFMA R28, R26, R28, UR16 ;  /* 0x000000101a1c7e2b */ /* 0x000fd0000800001c */
[----:B------:R-:W-:-:S08]  /*2440*/  DFMA R28, R26, R28, 1 ;  /* 0x3ff000001a1c742b */ /* 0x000fd0000000001c */
[----:B------:R-:W-:-:S10]  /*2450*/  DFMA R28, R26, R28, 1 ;  /* 0x3ff000001a1c742b */ /* 0x000fd4000000001c */
[----:B------:R-:W-:Y:S02]  /*2460*/  IMAD R27, R4, 0x100000, R29 ;  /* 0x00100000041b7824 */ /* 0x000fe400078e021d */
[----:B------:R-:W-:Y:S01]  /*2470*/  IMAD.MOV.U32 R26, RZ, RZ, R28 ;  /* 0x000000ffff1a7224 */ /* 0x000fe200078e001c */
[----:B------:R-:W-:Y:S06]  /*2480*/  @!P0 BRA `(.L_x_45) ;  /* 0x0000000000308947 */ /* 0x000fec0003800000 */
[----:B------:R-:W-:Y:S01]  /*2490*/  FSETP.GEU.AND P1, PT, |R7|, 4.2275390625, PT ;  /* 0x408748000700780b */ /* 0x000fe20003f2e200 */
[C---:B------:R-:W-:Y:S02]  /*24a0*/  DADD R26, R6.reuse, +INF ;  /* 0x7ff00000061a7429 */ /* 0x040fe40000000000 */
[----:B------:R-:W-:-:S08]  /*24b0*/  DSETP.GEU.AND P0, PT, R6, RZ, PT ;  /* 0x000000ff0600722a */ /* 0x000fd00003f0e000 */
[----:B------:R-:W-:Y:S02]  /*24c0*/  FSEL R26, R26, RZ, P0 ;  /* 0x000000ff1a1a7208 */ /* 0x000fe40000000000 */
[----:B------:R-:W-:Y:S02]  /*24d0*/  @!P1 LEA.HI R5, R4, R4, RZ, 0x1 ;  /* 0x0000000404059211 */ /* 0x000fe400078f08ff */
[----:B------:R-:W-:Y:S02]  /*24e0*/  FSEL R27, R27, RZ, P0 ;  /* 0x000000ff1b1b7208 */ /* 0x000fe40000000000 */
[----:B------:R-:W-:-:S05]  /*24f0*/  @!P1 SHF.R.S32.HI R5, RZ, 0x1, R5 ;  /* 0x00000001ff059819 */ /* 0x000fca0000011405 */
[----:B------:R-:W-:Y:S02]  /*2500*/  @!P1 IMAD.IADD R4, R4, 0x1, -R5 ;  /* 0x0000000104049824 */ /* 0x000fe400078e0a05 */
[----:B------:R-:W-:-:S03]  /*2510*/  @!P1 IMAD R29, R5, 0x100000, R29 ;  /* 0x00100000051d9824 */ /* 0x000fc600078e021d */
[----:B------:R-:W-:Y:S01]  /*2520*/  @!P1 LEA R5, R4, 0x3ff00000, 0x14 ;  /* 0x3ff0000004059811 */ /* 0x000fe200078ea0ff */
[----:B------:R-:W-:-:S06]  /*2530*/  @!P1 IMAD.MOV.U32 R4, RZ, RZ, RZ ;  /* 0x000000ffff049224 */ /* 0x000fcc00078e00ff */
[----:B------:R-:W-:-:S11]  /*2540*/  @!P1 DMUL R26, R28, R4 ;  /* 0x000000041c1a9228 */ /* 0x000fd60000000000 */
.L_x_45:
[----:B------:R-:W-:Y:S05]  /*2550*/  BSYNC.RECONVERGENT B0 ;  /* 0x0000000000007941 */ /* 0x000fea0003800200 */
.L_x_44:
[----:B------:R-:W-:Y:S01]  /*2560*/  DMUL R36, R36, R26 ;  /* 0x0000001a24247228 */ /* 0x000fe20000000000 */
[----:B------:R-:W-:-:S07]  /*2570*/  ISETP.NE.AND P0, PT, R9, RZ, PT ;  /* 0x000000ff0900720c */ /* 0x000fce0003f05270 */
[----:B-----5:R-:W-:-:S08]  /*2580*/  DFMA R10, R24, R36, R10 ;  /* 0x00000024180a722b */ /* 0x020fd0000000000a */
[----:B------:R-:W-:-:S10]  /*2590*/  DADD R4, R44, R10 ;  /* 0x000000002c047229 */ /* 0x000fd4000000000a */
[----:B------:R-:W-:Y:S02]  /*25a0*/  FSEL R6, R4, R10, !P0 ;  /* 0x0000000a04067208 */ /* 0x000fe40004000000 */
[----:B------:R-:W-:Y:S02]  /*25b0*/  FSEL R7, R5, R11, !P0 ;  /* 0x0000000b05077208 */ /* 0x000fe40004000000 */
[----:B------:R-:W-:-:S04]  /*25c0*/  ISETP.NE.AND P0, PT, R9, UR31, PT ;  /* 0x0000001f09007c0c */ /* 0x000fc8000bf05270 */
[----:B------:R-:W-:-:S10]  /*25d0*/  DADD R4, R42, R6 ;  /* 0x000000002a047229 */ /* 0x000fd40000000006 */
[----:B------:R-:W-:Y:S02]  /*25e0*/  FSEL R5, R5, R7, !P0 ;  /* 0x0000000705057208 */ /* 0x000fe40004000000 */
[----:B------:R-:W-:Y:S02]  /*25f0*/  FSEL R4, R4, R6, !P0 ;  /* 0x0000000604047208 */ /* 0x000fe40004000000 */
[C---:B------:R-:W-:Y:S02]  /*2600*/  LEA R7, R9.reuse, UR39, 0x3 ;  /* 0x0000002709077c11 */ /* 0x040fe4000f8e18ff */
[----:B------:R-:W-:-:S03]  /*2610*/  IADD3 R9, PT, PT, R9, UR30, RZ ;  /* 0x0000001e09097c10 */ /* 0x000fc6000fffe0ff */
[----:B------:R1:W-:Y:S01]  /*2620*/  STS.64 [R7+-0x10], R4 ;  /* 0xfffff00407007388 */ /* 0x0003e20000000a00 */
[----:B------:R-:W-:-:S13]  /*2630*/  ISETP.GE.AND P0, PT, R9, UR38, PT ;  /* 0x0000002609007c0c */ /* 0x000fda000bf06270 */
[----:B-1----:R-:W-:Y:S05]  /*2640*/  @!P0 BRA `(.L_x_46) ;  /* 0xfffffff000d88947 */ /* 0x002fea000383ffff */
.L_x_35:
[----:B------:R-:W-:Y:S01]  /*2650*/  ISETP.NE.AND P0, PT, R3, RZ, PT ;  /* 0x000000ff0300720c */ /* 0x000fe20003f05270 */
[----:B------:R-:W-:Y:S05]  /*2660*/  WARPSYNC.ALL ;  /* 0x0000000000007948 */ /* 0x000fea0003800000 */
[----:B------:R-:W-:Y:S06]  /*2670*/  BAR.SYNC.DEFER_BLOCKING 0x0 ;  /* 0x0000000000007b1d */ /* 0x000fec0000010000 */
[----:B------:R-:W-:Y:S04]  /*2680*/  BSSY.RECONVERGENT B1, `(.L_x_47) ;  /* 0x00001b9000017945 */ /* 0x000fe80003800200 */
[----:B------:R-:W-:Y:S05]  /*2690*/  @P0 BRA `(.L_x_48) ;  /* 0x0000001800dc0947 */ /* 0x000fea0003800000 */
[----:B------:R-:W1:Y:S02]  /*26a0*/  LDCU UR16, c[0x0][0x3a0] ;  /* 0x00007400ff1077ac */ /* 0x000e640008000800 */
[----:B-1----:R-:W-:-:S09]  /*26b0*/  UISETP.GE.AND UP0, UPT, UR16, 0x4, UPT ;  /* 0x000000041000788c */ /* 0x002fd2000bf06270 */
[----:B------:R-:W-:Y:S05]  /*26c0*/  BRA.U !UP0, `(.L_x_49) ;  /* 0x0000000d08747547 */ /* 0x000fea000b800000 */
[----:B------:R-:W-:Y:S01]  /*26d0*/  UISETP.GE.U32.AND UP0, UPT, UR32, 0x3, UPT ;  /* 0x000000032000788c */ /* 0x000fe2000bf06070 */
[----:B0-----:R-:W-:-:S08]  /*26e0*/  IMAD.MOV.U32 R25, RZ, RZ, 0x1 ;  /* 0x00000001ff197424 */ /* 0x001fd000078e00ff */
[----:B------:R-:W-:Y:S05]  /*26f0*/  BRA.U !UP0, `(.L_x_50) ;  /* 0x0000000508f07547 */ /* 0x000fea000b800000 */
[----:B------:R-:W0:Y:S01]  /*2700*/  LDS.64 R24, [UR13+-0x20] ;  /* 0xffffe00dff187984 */ /* 0x000e220008000a00 */
[----:B------:R-:W1:Y:S01]  /*2710*/  S2UR UR24, SR_CgaCtaId ;  /* 0x00000000001879c3 */ /* 0x000e620000008800 */
[----:B------:R-:W-:Y:S01]  /*2720*/  UMOV UR17, 0x400 ;  /* 0x0000040000117882 */ /* 0x000fe20000000000 */
[----:B------:R-:W-:Y:S01]  /*2730*/  ULOP3.LUT UR16, UR31, 0xfffffffc, URZ, 0xc0, !UPT ;  /* 0xfffffffc1f107892 */ /* 0x000fe2000f8ec0ff */
[----:B------:R-:W-:Y:S01]  /*2740*/  IMAD.MOV.U32 R9, RZ, RZ, RZ ;  /* 0x000000ffff097224 */ /* 0x000fe200078e00ff */
[----:B------:R-:W-:Y:S02]  /*2750*/  UIADD3 UR17, UPT, UPT, UR17, 0x10, URZ ;  /* 0x0000001011117890 */ /* 0x000fe4000fffe0ff */
[----:B------:R-:W-:-:S06]  /*2760*/  UIADD3 UR16, UPT, UPT, -UR16, URZ, URZ ;  /* 0x000000ff10107290 */ /* 0x000fcc000fffe1ff */
[----:B------:R-:W-:Y:S01]  /*2770*/  IMAD.U32 R10, RZ, RZ, UR16 ;  /* 0x00000010ff0a7e24 */ /* 0x000fe2000f8e00ff */
[----:B-1----:R-:W-:-:S06]  /*2780*/  ULEA UR17, UR24, UR17, 0x18 ;  /* 0x0000001118117291 */ /* 0x002fcc000f8ec0ff */
[----:B------:R-:W-:-:S07]  /*2790*/  IMAD.U32 R39, RZ, RZ, UR17 ;  /* 0x00000011ff277e24 */ /* 0x000fce000f8e00ff */
.L_x_55:
[----:B------:R-:W-:Y:S01]  /*27a0*/  IMAD.U32 R4, RZ, RZ, UR8 ;  /* 0x00000008ff047e24 */ /* 0x000fe2000f8e00ff */
[----:B-1----:R-:W1:Y:S03]  /*27b0*/  LDS.64 R26, [R39+0x8] ;  /* 0x00000800271a7984 */ /* 0x002e660000000a00 */
[----:B------:R-:W-:Y:S01]  /*27c0*/  IMAD R11, R4, 0x8, R39 ;  /* 0x00000008040b7824 */ /* 0x000fe200078e0227 */
[----:B------:R-:W-:-:S04]  /*27d0*/  MOV R4, 0x1 ;  /* 0x0000000100047802 */ /* 0x000fc80000000f00 */
[----:B------:R-:W2:Y:S01]  /*27e0*/  LDS.64 R30, [R11+-0x10] ;  /* 0xfffff0000b1e7984 */ /* 0x000ea20000000a00 */
[----:B-1----:R-:W-:Y:S01]  /*27f0*/  FSETP.GEU.AND P1, PT, |R27|, 6.5827683646048100446e-37, PT ;  /* 0x036000001b00780b */ /* 0x002fe20003f2e200 */
[----:B--2---:R-:W1:Y:S02]  /*2800*/  MUFU.RCP64H R5, R31 ;  /* 0x0000001f00057308 */ /* 0x004e640000001800 */
[----:B-1----:R-:W-:-:S08]  /*2810*/  DFMA R6, -R30, R4, 1 ;  /* 0x3ff000001e06742b */ /* 0x002fd00000000104 */
        /* <DEDUP_REMOVED lines=10> */
[----:B------:R-:W-:-:S07]  /*28c0*/  MOV R4, 0x28e0 ;  /* 0x000028e000047802 */ /* 0x000fce0000000f00 */
[----:B0-----:R-:W-:Y:S05]  /*28d0*/  CALL.REL.NOINC `($__internal_0_$__cuda_sm20_div_rn_f64_full) ;  /* 0x0000003000107944 */ /* 0x001fea0003c00000 */
[----:B------:R-:W-:-:S07]  /*28e0*/  IMAD.MOV.U32 R7, RZ, RZ, R5 ;  /* 0x000000ffff077224 */ /* 0x000fce00078e0005 */
.L_x_51:
[----:B------:R-:W-:Y:S01]  /*28f0*/  LDS.64 R4, [R39+UR36+-0x10] ;  /* 0xfffff02427047984 */ /* 0x000fe20008000a00 */
[C---:B------:R-:W-:Y:S02]  /*2900*/  VIADD R36, R39.reuse, UR36 ;  /* 0x0000002427247c36 */ /* 0x040fe40008000000 */
[----:B------:R-:W-:Y:S01]  /*2910*/  VIADD R37, R39, UR9 ;  /* 0x0000000927257c36 */ /* 0x000fe20008000000 */
[----:B------:R-:W1:Y:S02]  /*2920*/  LDS.64 R26, [R11+-0x8] ;  /* 0xfffff8000b1a7984 */ /* 0x000e640000000a00 */
[----:B-1----:R-:W-:-:S07]  /*2930*/  DFMA R4, R4, -R6, R26 ;  /* 0x800000060404722b */ /* 0x002fce000000001a */
[----:B------:R-:W-:Y:S04]  /*2940*/  STS.64 [R11+-0x8], R4 ;  /* 0xfffff8040b007388 */ /* 0x000fe80000000a00 */
[----:B------:R-:W0:Y:S02]  /*2950*/  LDS.64 R26, [R39+UR9] ;  /* 0x00000009271a7984 */ /* 0x000e240008000a00 */
[----:B0-----:R-:W-:Y:S01]  /*2960*/  DFMA R24, -R6, R24, R26 ;  /* 0x000000180618722b */ /* 0x001fe2000000011a */
[----:B------:R-:W-:-:S06]  /*2970*/  IMAD.MOV.U32 R6, RZ, RZ, 0x1 ;  /* 0x00000001ff067424 */ /* 0x000fcc00078e00ff */
[----:B------:R-:W-:Y:S04]  /*2980*/  STS.64 [R39+UR9], R24 ;  /* 0x0000001827007988 */ /* 0x000fe80008000a09 */
[----:B------:R-:W0:Y:S04]  /*2990*/  LDS.64 R30, [R11+-0x8] ;  /* 0xfffff8000b1e7984 */ /* 0x000e280000000a00 */
[----:B------:R-:W1:Y:S01]  /*29a0*/  LDS.64 R26, [R39+0x10] ;  /* 0x00001000271a7984 */ /* 0x000e620000000a00 */
[----:B0-----:R-:W0:Y:S01]  /*29b0*/  MUFU.RCP64H R7, R31 ;  /* 0x0000001f00077308 */ /* 0x001e220000001800 */
[----:B-1----:R-:W-:Y:S01]  /*29c0*/  FSETP.GEU.AND P1, PT, |R27|, 6.5827683646048100446e-37, PT ;  /* 0x036000001b00780b */ /* 0x002fe20003f2e200 */
        /* <DEDUP_REMOVED lines=12> */
[----:B------:R-:W-:Y:S05]  /*2a90*/  CALL.REL.NOINC `($__internal_0_$__cuda_sm20_div_rn_f64_full) ;  /* 0x0000002c00a07944 */ /* 0x000fea0003c00000 */
[----:B------:R-:W-:-:S07]  /*2aa0*/  IMAD.MOV.U32 R7, RZ, RZ, R5 ;  /* 0x000000ffff077224 */ /* 0x000fce00078e0005 */
.L_x_52:
[----:B------:R-:W-:Y:S04]  /*2ab0*/  LDS.64 R4, [R36+-0x8] ;  /* 0xfffff80024047984 */ /* 0x000fe80000000a00 */
[----:B------:R-:W0:Y:S02]  /*2ac0*/  LDS.64 R26, [R11] ;  /* 0x000000000b1a7984 */ /* 0x000e240000000a00 */
[----:B0-----:R-:W-:-:S07]  /*2ad0*/  DFMA R4, R4, -R6, R26 ;  /* 0x800000060404722b */ /* 0x001fce000000001a */
[----:B------:R-:W-:Y:S04]  /*2ae0*/  STS.64 [R11], R4 ;  /* 0x000000040b007388 */ /* 0x000fe80000000a00 */
[----:B------:R-:W0:Y:S02]  /*2af0*/  LDS.64 R26, [R37+0x8] ;  /* 0x00000800251a7984 */ /* 0x000e240000000a00 */
[----:B0-----:R-:W-:Y:S01]  /*2b00*/  DFMA R24, R24, -R6, R26 ;  /* 0x800000061818722b */ /* 0x001fe2000000001a */
[----:B------:R-:W-:-:S06]  /*2b10*/  IMAD.MOV.U32 R6, RZ, RZ, 0x1 ;  /* 0x00000001ff067424 */ /* 0x000fcc00078e00ff */
[----:B------:R-:W-:Y:S04]  /*2b20*/  STS.64 [R37+0x8], R24 ;  /* 0x0000081825007388 */ /* 0x000fe80000000a00 */
[----:B------:R-:W0:Y:S04]  /*2b30*/  LDS.64 R30, [R11] ;  /* 0x000000000b1e7984 */ /* 0x000e280000000a00 */
        /* <DEDUP_REMOVED lines=16> */
[----:B------:R-:W-:-:S07]  /*2c40*/  MOV R7, R5 ;  /* 0x0000000500077202 */ /* 0x000fce0000000f00 */
.L_x_53:
[----:B------:R-:W-:Y:S04]  /*2c50*/  LDS.64 R4, [R36] ;  /* 0x0000000024047984 */ /* 0x000fe80000000a00 */
[----:B------:R-:W0:Y:S02]  /*2c60*/  LDS.64 R26, [R11+0x8] ;  /* 0x000008000b1a7984 */ /* 0x000e240000000a00 */
[----:B0-----:R-:W-:-:S07]  /*2c70*/  DFMA R4, R4, -R6, R26 ;  /* 0x800000060404722b */ /* 0x001fce000000001a */
[----:B------:R-:W-:Y:S04]  /*2c80*/  STS.64 [R11+0x8], R4 ;  /* 0x000008040b007388 */ /* 0x000fe80000000a00 */
[----:B------:R-:W0:Y:S02]  /*2c90*/  LDS.64 R26, [R37+0x10] ;  /* 0x00001000251a7984 */ /* 0x000e240000000a00 */
[----:B0-----:R-:W-:Y:S01]  /*2ca0*/  DFMA R24, R24, -R6, R26 ;  /* 0x800000061818722b */ /* 0x001fe2000000001a */
[----:B------:R-:W-:-:S06]  /*2cb0*/  IMAD.MOV.U32 R6, RZ, RZ, 0x1 ;  /* 0x00000001ff067424 */ /* 0x000fcc00078e00ff */
[----:B------:R-:W-:Y:S04]  /*2cc0*/  STS.64 [R37+0x10], R24 ;  /* 0x0000101825007388 */ /* 0x000fe80000000a00 */
[----:B------:R-:W0:Y:S04]  /*2cd0*/  LDS.64 R30, [R11+0x8] ;  /* 0x000008000b1e7984 */ /* 0x000e280000000a00 */
[----:B------:R1:W2:Y:S02]  /*2ce0*/  LDS.64 R26, [R39+0x20] ;  /* 0x00002000271a7984 */ /* 0x0002a40000000a00 */
[----:B-1----:R-:W-:Y:S01]  /*2cf0*/  VIADD R39, R39, 0x20 ;  /* 0x0000002027277836 */ /* 0x002fe20000000000 */
[----:B0-----:R-:W0:Y:S01]  /*2d00*/  MUFU.RCP64H R7, R31 ;  /* 0x0000001f00077308 */ /* 0x001e220000001800 */
[----:B--2---:R-:W-:Y:S01]  /*2d10*/  FSETP.GEU.AND P1, PT, |R27|, 6.5827683646048100446e-37, PT ;  /* 0x036000001b00780b */ /* 0x004fe20003f2e200 */
        /* <DEDUP_REMOVED lines=14> */
.L_x_54:
[----:B------:R-:W-:Y:S01]  /*2e00*/  LDS.64 R4, [R36+0x8] ;  /* 0x0000080024047984 */ /* 0x000fe20000000a00 */
[----:B------:R-:W-:Y:S02]  /*2e10*/  VIADD R10, R10, 0x4 ;  /* 0x000000040a0a7836 */ /* 0x000fe40000000000 */
[----:B------:R-:W-:Y:S01]  /*2e20*/  VIADD R9, R9, 0x4 ;  /* 0x0000000409097836 */ /* 0x000fe20000000000 */
[----:B------:R-:W0:Y:S02]  /*2e30*/  LDS.64 R26, [R11+0x10] ;  /* 0x000010000b1a7984 */ /* 0x000e240000000a00 */
[----:B------:R-:W-:Y:S01]  /*2e40*/  ISETP.NE.AND P0, PT, R10, RZ, PT ;  /* 0x000000ff0a00720c */ /* 0x000fe20003f05270 */
[----:B0-----:R-:W-:-:S07]  /*2e50*/  DFMA R4, R4, -R6, R26 ;  /* 0x800000060404722b */ /* 0x001fce000000001a */
[----:B------:R-:W-:Y:S04]  /*2e60*/  STS.64 [R11+0x10], R4 ;  /* 0x000010040b007388 */ /* 0x000fe80000000a00 */
[----:B------:R-:W0:Y:S02]  /*2e70*/  LDS.64 R26, [R37+0x18] ;  /* 0x00001800251a7984 */ /* 0x000e240000000a00 */
[----:B0-----:R-:W-:-:S07]  /*2e80*/  DFMA R24, R24, -R6, R26 ;  /* 0x800000061818722b */ /* 0x001fce000000001a */
[----:B------:R1:W-:Y:S01]  /*2e90*/  STS.64 [R37+0x18], R24 ;  /* 0x0000181825007388 */ /* 0x0003e20000000a00 */
[----:B------:R-:W-:Y:S05]  /*2ea0*/  @P0 BRA `(.L_x_55) ;  /* 0xfffffff8003c0947 */ /* 0x000fea000383ffff */
[----:B-1----:R-:W-:-:S07]  /*2eb0*/  VIADD R25, R9, 0x1 ;  /* 0x0000000109197836 */ /* 0x002fce0000000000 */
.L_x_50:
[----:B------:R-:W-:-:S04]  /*2ec0*/  MOV R9, UR31 ;  /* 0x0000001f00097c02 */ /* 0x000fc80008000f00 */
[----:B------:R-:W-:-:S13]  /*2ed0*/  LOP3.LUT P0, R9, R9, 0x3, RZ, 0xc0, !PT ;  /* 0x0000000309097812 */ /* 0x000fda000780c0ff */
[----:B------:R-:W-:Y:S05]  /*2ee0*/  @!P0 BRA `(.L_x_49) ;  /* 0x00000004006c8947 */ /* 0x000fea0003800000 */
[----:B------:R-:W-:Y:S01]  /*2ef0*/  LEA R10, R25, UR10, 0x3 ;  /* 0x0000000a190a7c11 */ /* 0x000fe2000f8e18ff */
[----:B------:R-:W0:Y:S01]  /*2f00*/  S2UR UR17, SR_CgaCtaId ;  /* 0x00000000001179c3 */ /* 0x000e220000008800 */
[----:B------:R-:W-:Y:S01]  /*2f10*/  UMOV UR16, 0x400 ;  /* 0x0000040000107882 */ /* 0x000fe20000000000 */
[----:B------:R-:W-:Y:S01]  /*2f20*/  IMAD.MOV.U32 R4, RZ, RZ, 0x1 ;  /* 0x00000001ff047424 */ /* 0x000fe200078e00ff */
[----:B------:R-:W-:Y:S01]  /*2f30*/  UIADD3 UR16, UPT, UPT, UR16, 0x10, URZ ;  /* 0x0000001010107890 */ /* 0x000fe2000fffe0ff */
[----:B------:R-:W1:Y:S03]  /*2f40*/  LDS.64 R30, [R10+-0x18] ;  /* 0xffffe8000a1e7984 */ /* 0x000e660000000a00 */
[----:B0-----:R-:W-:-:S06]  /*2f50*/  ULEA UR16, UR17, UR16, 0x18 ;  /* 0x0000001011107291 */ /* 0x001fcc000f8ec0ff */
[----:B------:R-:W-:-:S05]  /*2f60*/  LEA R11, R25, UR16, 0x3 ;  /* 0x00000010190b7c11 */ /* 0x000fca000f8e18ff */
[----:B------:R-:W0:Y:S01]  /*2f70*/  LDS.64 R26, [R11] ;  /* 0x000000000b1a7984 */ /* 0x000e220000000a00 */
[----:B-1----:R-:W1:Y:S02]  /*2f80*/  MUFU.RCP64H R5, R31 ;  /* 0x0000001f00057308 */ /* 0x002e640000001800 */
[----:B-1----:R-:W-:-:S08]  /*2f90*/  DFMA R6, -R30, R4, 1 ;  /* 0x3ff000001e06742b */ /* 0x002fd00000000104 */
[----:B------:R-:W-:Y:S01]  /*2fa0*/  DFMA R6, R6, R6, R6 ;  /* 0x000000060606722b */ /* 0x000fe20000000006 */
[----:B0-----:R-:W-:-:S07]  /*2fb0*/  FSETP.GEU.AND P1, PT, |R27|, 6.5827683646048100446e-37, PT ;  /* 0x036000001b00780b */ /* 0x001fce0003f2e200 */
        /* <DEDUP_REMOVED lines=12> */
.L_x_56:
[C---:B------:R-:W-:Y:S01]  /*3080*/  LEA R24, R25.reuse, UR37, 0x3 ;  /* 0x0000002519187c11 */ /* 0x040fe2000f8e18ff */
[----:B------:R-:W-:Y:S01]  /*3090*/  LDS.64 R26, [R10+-0x10] ;  /* 0xfffff0000a1a7984 */ /* 0x000fe20000000a00 */
[----:B------:R-:W-:Y:S02]  /*30a0*/  LEA R25, R25, UR13, 0x3 ;  /* 0x0000000d19197c11 */ /* 0x000fe4000f8e18ff */
[----:B------:R-:W-:Y:S01]  /*30b0*/  ISETP.NE.AND P0, PT, R9, 0x1, PT ;  /* 0x000000010900780c */ /* 0x000fe20003f05270 */
[----:B------:R-:W0:Y:S02]  /*30c0*/  LDS.64 R4, [R24+-0x28] ;  /* 0xffffd80018047984 */ /* 0x000e240000000a00 */
[----:B0-----:R-:W-:-:S07]  /*30d0*/  DFMA R4, R4, -R6, R26 ;  /* 0x800000060404722b */ /* 0x001fce000000001a */
[----:B------:R-:W-:Y:S04]  /*30e0*/  STS.64 [R10+-0x10], R4 ;  /* 0xfffff0040a007388 */ /* 0x000fe80000000a00 */
[----:B------:R-:W-:Y:S04]  /*30f0*/  LDS.64 R36, [R25+-0x28] ;  /* 0xffffd80019247984 */ /* 0x000fe80000000a00 */
[----:B------:R-:W0:Y:S02]  /*3100*/  LDS.64 R26, [R25+-0x20] ;  /* 0xffffe000191a7984 */ /* 0x000e240000000a00 */
[----:B0-----:R-:W-:-:S07]  /*3110*/  DFMA R36, R36, -R6, R26 ;  /* 0x800000062424722b */ /* 0x001fce000000001a */
[----:B------:R1:W-:Y:S01]  /*3120*/  STS.64 [R25+-0x20], R36 ;  /* 0xffffe02419007388 */ /* 0x0003e20000000a00 */
[----:B------:R-:W-:Y:S05]  /*3130*/  @!P0 BRA `(.L_x_49) ;  /* 0x0000000000d88947 */ /* 0x000fea0003800000 */
[----:B------:R-:W0:Y:S01]  /*3140*/  LDS.64 R30, [R10+-0x10] ;  /* 0xfffff0000a1e7984 */ /* 0x000e220000000a00 */
[----:B------:R-:W-:Y:S01]  /*3150*/  IMAD.MOV.U32 R4, RZ, RZ, 0x1 ;  /* 0x00000001ff047424 */ /* 0x000fe200078e00ff */
[----:B------:R-:W-:Y:S02]  /*3160*/  ISETP.NE.AND P4, PT, R9, 0x2, PT ;  /* 0x000000020900780c */ /* 0x000fe40003f85270 */
[----:B------:R-:W2:Y:S01]  /*3170*/  LDS.64 R26, [R11+0x8] ;  /* 0x000008000b1a7984 */ /* 0x000ea20000000a00 */
        /* <DEDUP_REMOVED lines=14> */
[----:B-1----:R-:W-:Y:S05]  /*3260*/  CALL.REL.NOINC `($__internal_0_$__cuda_sm20_div_rn_f64_full) ;  /* 0x0000002400ac7944 */ /* 0x002fea0003c00000 */
[----:B------:R-:W-:-:S07]  /*3270*/  IMAD.MOV.U32 R7, RZ, RZ, R5 ;  /* 0x000000ffff077224 */ /* 0x000fce00078e0005 */
.L_x_57:
[----:B------:R-:W-:Y:S04]  /*3280*/  LDS.64 R4, [R24+-0x20] ;  /* 0xffffe00018047984 */ /* 0x000fe80000000a00 */
[----:B------:R-:W0:Y:S02]  /*3290*/  LDS.64 R8, [R10+-0x8] ;  /* 0xfffff8000a087984 */ /* 0x000e240000000a00 */
[----:B0-----:R-:W-:-:S07]  /*32a0*/  DFMA R4, R4, -R6, R8 ;  /* 0x800000060404722b */ /* 0x001fce0000000008 */
[----:B------:R-:W-:Y:S04]  /*32b0*/  STS.64 [R10+-0x8], R4 ;  /* 0xfffff8040a007388 */ /* 0x000fe80000000a00 */
[----:B------:R-:W1:Y:S02]  /*32c0*/  LDS.64 R8, [R25+-0x18] ;  /* 0xffffe80019087984 */ /* 0x000e640000000a00 */
[----:B-1----:R-:W-:-:S07]  /*32d0*/  DFMA R36, R36, -R6, R8 ;  /* 0x800000062424722b */ /* 0x002fce0000000008 */
[----:B------:R2:W-:Y:S01]  /*32e0*/  STS.64 [R25+-0x18], R36 ;  /* 0xffffe82419007388 */ /* 0x0005e20000000a00 */
[----:B------:R-:W-:Y:S05]  /*32f0*/  @!P4 BRA `(.L_x_49) ;  /* 0x000000000068c947 */ /* 0x000fea0003800000 */
[----:B------:R-:W0:Y:S01]  /*3300*/  LDS.64 R30, [R10+-0x8] ;  /* 0xfffff8000a1e7984 */ /* 0x000e220000000a00 */
[----:B------:R-:W-:-:S03]  /*3310*/  IMAD.MOV.U32 R4, RZ, RZ, 0x1 ;  /* 0x00000001ff047424 */ /* 0x000fc600078e00ff */
        /* <DEDUP_REMOVED lines=15> */
[----:B--2---:R-:W-:Y:S05]  /*3410*/  CALL.REL.NOINC `($__internal_0_$__cuda_sm20_div_rn_f64_full) ;  /* 0x0000002400407944 */ /* 0x004fea0003c00000 */
[----:B------:R-:W-:-:S07]  /*3420*/  IMAD.MOV.U32 R7, RZ, RZ, R5 ;  /* 0x000000ffff077224 */ /* 0x000fce00078e0005 */
.L_x_58:
[----:B------:R-:W-:Y:S04]  /*3430*/  LDS.64 R4, [R24+-0x18] ;  /* 0xffffe80018047984 */ /* 0x000fe80000000a00 */
[----:B------:R-:W0:Y:S02]  /*3440*/  LDS.64 R8, [R10] ;  /* 0x000000000a087984 */ /* 0x000e240000000a00 */
[----:B0-----:R-:W-:-:S07]  /*3450*/  DFMA R4, R4, -R6, R8 ;  /* 0x800000060404722b */ /* 0x001fce0000000008 */
[----:B------:R-:W-:Y:S04]  /*3460*/  STS.64 [R10], R4 ;  /* 0x000000040a007388 */ /* 0x000fe80000000a00 */
[----:B------:R-:W0:Y:S02]  /*3470*/  LDS.64 R8, [R25+-0x10] ;  /* 0xfffff00019087984 */ /* 0x000e240000000a00 */
[----:B0-----:R-:W-:-:S07]  /*3480*/  DFMA R8, R36, -R6, R8 ;  /* 0x800000062408722b */ /* 0x001fce0000000008 */
[----:B------:R3:W-:Y:S04]  /*3490*/  STS.64 [R25+-0x10], R8 ;  /* 0xfffff00819007388 */ /* 0x0007e80000000a00 */
.L_x_49:
[----:B------:R-:W-:-:S09]  /*34a0*/  UISETP.NE.AND UP0, UPT, UR38, URZ, UPT ;  /* 0x000000ff2600728c */ /* 0x000fd2000bf05270 */
[----:B------:R-:W-:Y:S05]  /*34b0*/  BRA.U !UP0, `(.L_x_48) ;  /* 0x0000000d08547547 */ /* 0x000fea000b800000 */
[----:B0-----:R-:W0:Y:S01]  /*34c0*/  LDS.64 R30, [UR37+-0x28] ;  /* 0xffffd825ff1e7984 */ /* 0x001e220008000a00 */
[----:B------:R-:W-:Y:S01]  /*34d0*/  MOV R4, 0x1 ;  /* 0x0000000100047802 */ /* 0x000fe20000000f00 */
[----:B------:R-:W4:Y:S02]  /*34e0*/  LDC R10, c[0x0][0x3a0] ;  /* 0x0000e800ff0a7b82 */ /* 0x000f240000000800 */
[----:B------:R-:W5:Y:S01]  /*34f0*/  LDS.64 R26, [UR40+-0x28] ;  /* 0xffffd828ff1a7984 */ /* 0x000f620008000a00 */
[----:B----4-:R-:W-:Y:S01]  /*3500*/  ISETP.GE.AND P4, PT, R10, 0x4, PT ;  /* 0x000000040a00780c */ /* 0x010fe20003f86270 */
[----:B0-----:R-:W0:Y:S01]  /*3510*/  MUFU.RCP64H R5, R31 ;  /* 0x0000001f00057308 */ /* 0x001e220000001800 */
[----:B-----5:R-:W-:Y:S01]  /*3520*/  FSETP.GEU.AND P1, PT, |R27|, 6.5827683646048100446e-37, PT ;  /* 0x036000001b00780b */ /* 0x020fe20003f2e200 */
[----:B0-----:R-:W-:-:S08]  /*3530*/  DFMA R6, -R30, R4, 1 ;  /* 0x3ff000001e06742b */ /* 0x001fd00000000104 */
[----:B------:R-:W-:-:S08]  /*3540*/  DFMA R6, R6, R6, R6 ;  /* 0x000000060606722b */ /* 0x000fd00000000006 */
[----:B------:R-:W-:-:S08]  /*3550*/  DFMA R6, R4, R6, R4 ;  /* 0x000000060406722b */ /* 0x000fd00000000004 */
[----:B------:R-:W-:-:S08]  /*3560*/  DFMA R4, -R30, R6, 1 ;  /* 0x3ff000001e04742b */ /* 0x000fd00000000106 */
[----:B------:R-:W-:-:S08]  /*3570*/  DFMA R4, R6, R4, R6 ;  /* 0x000000040604722b */ /* 0x000fd00000000006 */
[----:B------:R-:W-:-:S08]  /*3580*/  DMUL R6, R26, R4 ;  /* 0x000000041a067228 */ /* 0x000fd00000000000 */
[----:B---3--:R-:W-:-:S08]  /*3590*/  DFMA R8, -R30, R6, R26 ;  /* 0x000000061e08722b */ /* 0x008fd0000000011a */
[----:B------:R-:W-:-:S10]  /*35a0*/  DFMA R6, R4, R8, R6 ;  /* 0x000000080406722b */ /* 0x000fd40000000006 */
[----:B------:R-:W-:-:S05]  /*35b0*/  FFMA R4, RZ, R31, R7 ;  /* 0x0000001fff047223 */ /* 0x000fca0000000007 */
[----:B------:R-:W-:-:S13]  /*35c0*/  FSETP.GT.AND P0, PT, |R4|, 1.469367938527859385e-39, PT ;  /* 0x001000000400780b */ /* 0x000fda0003f04200 */
[----:B------:R-:W-:Y:S05]  /*35d0*/  @P0 BRA P1, `(.L_x_59) ;  /* 0x00000000000c0947 */ /* 0x000fea0000800000 */
[----:B------:R-:W-:-:S07]  /*35e0*/  MOV R4, 0x3600 ;  /* 0x0000360000047802 */ /* 0x000fce0000000f00 */
[----:B-12---:R-:W-:Y:S05]  /*35f0*/  CALL.REL.NOINC `($__internal_0_$__cuda_sm20_div_rn_f64_full) ;  /* 0x0000002000c87944 */ /* 0x006fea0003c00000 */
[----:B------:R-:W-:-:S07]  /*3600*/  IMAD.MOV.U32 R7, RZ, RZ, R5 ;  /* 0x000000ffff077224 */ /* 0x000fce00078e0005 */
.L_x_59:
[----:B------:R4:W-:Y:S01]  /*3610*/  STS.64 [UR40+-0x28], R6 ;  /* 0xffffd806ff007988 */ /* 0x0009e20008000a28 */
[----:B------:R-:W-:Y:S05]  /*3620*/  @!P4 BRA `(.L_x_48) ;  /* 0x0000000800f8c947 */ /* 0x000fea0003800000 */
[----:B------:R-:W-:Y:S01]  /*3630*/  UISETP.NE.AND UP0, UPT, UR14, URZ, UPT ;  /* 0x000000ff0e00728c */ /* 0x000fe2000bf05270 */
[----:B------:R-:W-:-:S08]  /*3640*/  IMAD.U32 R9, RZ, RZ, UR32 ;  /* 0x00000020ff097e24 */ /* 0x000fd0000f8e00ff */
[----:B------:R-:W-:Y:S05]  /*3650*/  BRA.U !UP0, `(.L_x_60) ;  /* 0x0000000508487547 */ /* 0x000fea000b800000 */
[----:B------:R-:W0:Y:S01]  /*3660*/  LDS.64 R30, [UR37+-0x30] ;  /* 0xffffd025ff1e7984 */ /* 0x000e220008000a00 */
[----:B------:R-:W-:Y:S01]  /*3670*/  IMAD.MOV.U32 R10, RZ, RZ, 0x1 ;  /* 0x00000001ff0a7424 */ /* 0x000fe200078e00ff */
[----:B------:R-:W-:Y:S02]  /*3680*/  BSSY.RECONVERGENT B2, `(.L_x_61) ;  /* 0x0000016000027945 */ /* 0x000fe40003800200 */
[----:B------:R-:W-:Y:S04]  /*3690*/  LDS.64 R4, [UR40+-0x30] ;  /* 0xffffd028ff047984 */ /* 0x000fe80008000a00 */
[----:B------:R-:W3:Y:S01]  /*36a0*/  LDS.64 R8, [UR13+-0x30] ;  /* 0xffffd00dff087984 */ /* 0x000ee20008000a00 */
[----:B0-----:R-:W1:Y:S01]  /*36b0*/  MUFU.RCP64H R11, R31 ;  /* 0x0000001f000b7308 */ /* 0x001e620000001800 */
[----:B---3--:R-:W-:-:S02]  /*36c0*/  DFMA R26, -R8, R6, R4 ;  /* 0x00000006081a722b */ /* 0x008fc40000000104 */
[----:B-12---:R-:W-:-:S08]  /*36d0*/  DFMA R24, -R30, R10, 1 ;  /* 0x3ff000001e18742b */ /* 0x006fd0000000010a */
[----:B------:R-:W-:Y:S01]  /*36e0*/  FSETP.GEU.AND P1, PT, |R27|, 6.5827683646048100446e-37, PT ;  /* 0x036000001b00780b */ /* 0x000fe20003f2e200 */
[----:B------:R-:W-:-:S08]  /*36f0*/  DFMA R24, R24, R24, R24 ;  /* 0x000000181818722b */ /* 0x000fd00000000018 */
[----:B------:R-:W-:-:S08]  /*3700*/  DFMA R24, R10, R24, R10 ;  /* 0x000000180a18722b */ /* 0x000fd0000000000a */
[----:B------:R-:W-:-:S08]  /*3710*/  DFMA R10, -R30, R24, 1 ;  /* 0x3ff000001e0a742b */ /* 0x000fd00000000118 */
[----:B------:R-:W-:-:S08]  /*3720*/  DFMA R10, R24, R10, R24 ;  /* 0x0000000a180a722b */ /* 0x000fd00000000018 */
[----:B----4-:R-:W-:-:S08]  /*3730*/  DMUL R6, R26, R10 ;  /* 0x0000000a1a067228 */ /* 0x010fd00000000000 */
[----:B------:R-:W-:-:S08]  /*3740*/  DFMA R4, -R30, R6, R26 ;  /* 0x000000061e04722b */ /* 0x000fd0000000011a */
[----:B------:R-:W-:Y:S01]  /*3750*/  DFMA R6, R10, R4, R6 ;  /* 0x000000040a06722b */ /* 0x000fe20000000006 */
[----:B------:R-:W-:-:S05]  /*3760*/  IMAD.U32 R10, RZ, RZ, UR14 ;  /* 0x0000000eff0a7e24 */ /* 0x000fca000f8e00ff */
[----:B------:R-:W-:-:S04]  /*3770*/  ISETP.NE.AND P4, PT, R10, 0x1, PT ;  /* 0x000000010a00780c */ /* 0x000fc80003f85270 */
[----:B------:R-:W-:-:S05]  /*3780*/  FFMA R4, RZ, R31, R7 ;  /* 0x0000001fff047223 */ /* 0x000fca0000000007 */
[----:B------:R-:W-:-:S13]  /*3790*/  FSETP.GT.AND P0, PT, |R4|, 1.469367938527859385e-39, PT ;  /* 0x001000000400780b */ /* 0x000fda0003f04200 */
[----:B------:R-:W-:Y:S05]  /*37a0*/  @P0 BRA P1, `(.L_x_62) ;  /* 0x00000000000c0947 */ /* 0x000fea0000800000 */
[----:B------:R-:W-:-:S07]  /*37b0*/  MOV R4, 0x37d0 ;  /* 0x000037d000047802 */ /* 0x000fce0000000f00 */
[----:B------:R-:W-:Y:S05]  /*37c0*/  CALL.REL.NOINC `($__internal_0_$__cuda_sm20_div_rn_f64_full) ;  /* 0x0000002000547944 */ /* 0x000fea0003c00000 */
[----:B------:R-:W-:-:S07]  /*37d0*/  IMAD.MOV.U32 R7, RZ, RZ, R5 ;  /* 0x000000ffff077224 */ /* 0x000fce00078e0005 */
.L_x_62:
[----:B------:R-:W-:Y:S05]  /*37e0*/  BSYNC.RECONVERGENT B2 ;  /* 0x0000000000027941 */ /* 0x000fea0003800200 */
.L_x_61:
[----:B------:R0:W-:Y:S01]  /*37f0*/  STS.64 [UR40+-0x30], R6 ;  /* 0xffffd006ff007988 */ /* 0x0001e20008000a28 */
[----:B------:R-:W-:Y:S01]  /*3800*/  IMAD.U32 R9, RZ, RZ, UR33 ;  /* 0x00000021ff097e24 */ /* 0x000fe2000f8e00ff */
[----:B------:R-:W-:Y:S06]  /*3810*/  @!P4 BRA `(.L_x_60) ;  /* 0x0000000000d8c947 */ /* 0x000fec0003800000 */
[----:B------:R-:W1:Y:S01]  /*3820*/  LDS.64 R30, [UR37+-0x38] ;  /* 0xffffc825ff1e7984 */ /* 0x000e620008000a00 */
[----:B------:R-:W-:Y:S01]  /*3830*/  MOV R24, 0x1 ;  /* 0x0000000100187802 */ /* 0x000fe20000000f00 */
[----:B------:R-:W-:Y:S01]  /*3840*/  BSSY.RECONVERGENT B2, `(.L_x_63) ;  /* 0x0000017000027945 */ /* 0x000fe20003800200 */
[----:B------:R-:W-:Y:S01]  /*3850*/  ISETP.NE.AND P4, PT, R10, 0x2, PT ;  /* 0x000000020a00780c */ /* 0x000fe20003f85270 */
[----:B------:R-:W-:Y:S04]  /*3860*/  LDS.64 R4, [UR40+-0x38] ;  /* 0xffffc828ff047984 */ /* 0x000fe80008000a00 */
[----:B------:R-:W2:Y:S01]  /*3870*/  LDS.64 R8, [UR13+-0x38] ;  /* 0xffffc80dff087984 */ /* 0x000ea20008000a00 */
[----:B-1----:R-:W1:Y:S01]  /*3880*/  MUFU.RCP64H R25, R31 ;  /* 0x0000001f00197308 */ /* 0x002e620000001800 */
[----:B--2---:R-:W-:-:S02]  /*3890*/  DFMA R8, -R8, R6, R4 ;  /* 0x000000060808722b */ /* 0x004fc40000000104 */
[----:B-1----:R-:W-:-:S08]  /*38a0*/  DFMA R26, -R30, R24, 1 ;  /* 0x3ff000001e1a742b */ /* 0x002fd00000000118 */
[----:B------:R-:W-:Y:S01]  /*38b0*/  FSETP.GEU.AND P1, PT, |R9|, 6.5827683646048100446e-37, PT ;  /* 0x036000000900780b */ /* 0x000fe20003f2e200 */
[----:B------:R-:W-:-:S08]  /*38c0*/  DFMA R26, R26, R26, R26 ;  /* 0x0000001a1a1a722b */ /* 0x000fd0000000001a */
[----:B------:R-:W-:-:S08]  /*38d0*/  DFMA R26, R24, R26, R24 ;  /* 0x0000001a181a722b */ /* 0x000fd00000000018 */
[----:B------:R-:W-:-:S08]  /*38e0*/  DFMA R24, -R30, R26, 1 ;  /* 0x3ff000001e18742b */ /* 0x000fd0000000011a */
[----:B------:R-:W-:-:S08]  /*38f0*/  DFMA R24, R26, R24, R26 ;  /* 0x000000181a18722b */ /* 0x000fd0000000001a */
[----:B0-----:R-:W-:-:S08]  /*3900*/  DMUL R6, R8, R24 ;  /* 0x0000001808067228 */ /* 0x001fd00000000000 */
[----:B------:R-:W-:-:S08]  /*3910*/  DFMA R4, -R30, R6, R8 ;  /* 0x000000061e04722b */ /* 0x000fd00000000108 */
[----:B------:R-:W-:-:S10]  /*3920*/  DFMA R6, R24, R4, R6 ;  /* 0x000000041806722b */ /* 0x000fd40000000006 */
[----:B------:R-:W-:-:S05]  /*3930*/  FFMA R4, RZ, R31, R7 ;  /* 0x0000001fff047223 */ /* 0x000fca0000000007 */
[----:B------:R-:W-:-:S13]  /*3940*/  FSETP.GT.AND P0, PT, |R4|, 1.469367938527859385e-39, PT ;  /* 0x001000000400780b */ /* 0x000fda0003f04200 */
[----:B------:R-:W-:Y:S05]  /*3950*/  @P0 BRA P1, `(.L_x_64) ;  /* 0x0000000000140947 */ /* 0x000fea0000800000 */
[----:B------:R-:W-:Y:S01]  /*3960*/  IMAD.MOV.U32 R26, RZ, RZ, R8 ;  /* 0x000000ffff1a7224 */ /* 0x000fe200078e0008 */
[----:B------:R-:W-:Y:S01]  /*3970*/  MOV R4, 0x39a0 ;  /* 0x000039a000047802 */ /* 0x000fe20000000f00 */
[----:B------:R-:W-:-:S07]  /*3980*/  IMAD.MOV.U32 R27, RZ, RZ, R9 ;  /* 0x000000ffff1b7224 */ /* 0x000fce00078e0009 */
[----:B------:R-:W-:Y:S05]  /*3990*/  CALL.REL.NOINC `($__internal_0_$__cuda_sm20_div_rn_f64_full) ;  /* 0x0000001c00e07944 */ /* 0x000fea0003c00000 */
[----:B------:R-:W-:-:S07]  /*39a0*/  IMAD.MOV.U32 R7, RZ, RZ, R5 ;  /* 0x000000ffff077224 */ /* 0x000fce00078e0005 */
.L_x_64:
[----:B------:R-:W-:Y:S05]  /*39b0*/  BSYNC.RECONVERGENT B2 ;  /* 0x0000000000027941 */ /* 0x000fea0003800200 */
.L_x_63:
[----:B------:R3:W-:Y:S01]  /*39c0*/  STS.64 [UR40+-0x38], R6 ;  /* 0xffffc806ff007988 */ /* 0x0007e20008000a28 */
[----:B------:R-:W-:Y:S01]  /*39d0*/  IMAD.U32 R9, RZ, RZ, UR34 ;  /* 0x00000022ff097e24 */ /* 0x000fe2000f8e00ff */
[----:B------:R-:W-:Y:S06]  /*39e0*/  @!P4 BRA `(.L_x_60) ;  /* 0x000000000064c947 */ /* 0x000fec0003800000 */
[----:B------:R-:W0:Y:S01]  /*39f0*/  LDS.64 R30, [UR37+-0x40] ;  /* 0xffffc025ff1e7984 */ /* 0x000e220008000a00 */
[----:B------:R-:W-:Y:S01]  /*3a00*/  IMAD.MOV.U32 R10, RZ, RZ, 0x1 ;  /* 0x00000001ff0a7424 */ /* 0x000fe200078e00ff */
[----:B------:R-:W-:Y:S02]  /*3a10*/  BSSY.RECONVERGENT B2, `(.L_x_65) ;  /* 0x0000014000027945 */ /* 0x000fe40003800200 */
[----:B------:R-:W-:Y:S04]  /*3a20*/  LDS.64 R4, [UR40+-0x40] ;  /* 0xffffc028ff047984 */ /* 0x000fe80008000a00 */
[----:B------:R-:W1:Y:S01]  /*3a30*/  LDS.64 R8, [UR13+-0x40] ;  /* 0xffffc00dff087984 */ /* 0x000e620008000a00 */
[----:B0-----:R-:W0:Y:S01]  /*3a40*/  MUFU.RCP64H R11, R31 ;  /* 0x0000001f000b7308 */ /* 0x001e220000001800 */
[----:B-1----:R-:W-:-:S02]  /*3a50*/  DFMA R26, -R8, R6, R4 ;  /* 0x00000006081a722b */ /* 0x002fc40000000104 */
[----:B0-----:R-:W-:-:S08]  /*3a60*/  DFMA R24, -R30, R10, 1 ;  /* 0x3ff000001e18742b */ /* 0x001fd0000000010a */
[----:B------:R-:W-:Y:S01]  /*3a70*/  FSETP.GEU.AND P1, PT, |R27|, 6.5827683646048100446e-37, PT ;  /* 0x036000001b00780b */ /* 0x000fe20003f2e200 */
[----:B------:R-:W-:-:S08]  /*3a80*/  DFMA R24, R24, R24, R24 ;  /* 0x000000181818722b */ /* 0x000fd00000000018 */
[----:B------:R-:W-:-:S08]  /*3a90*/  DFMA R24, R10, R24, R10 ;  /* 0x000000180a18722b */ /* 0x000fd0000000000a */
[----:B------:R-:W-:-:S08]  /*3aa0*/  DFMA R10, -R30, R24, 1 ;  /* 0x3ff000001e0a742b */ /* 0x000fd00000000118 */
[----:B------:R-:W-:-:S08]  /*3ab0*/  DFMA R10, R24, R10, R24 ;  /* 0x0000000a180a722b */ /* 0x000fd00000000018 */
[----:B---3--:R-:W-:-:S08]  /*3ac0*/  DMUL R6, R26, R10 ;  /* 0x0000000a1a067228 */ /* 0x008fd00000000000 */
        /* <DEDUP_REMOVED lines=8> */
.L_x_66:
[----:B------:R-:W-:Y:S05]  /*3b50*/  BSYNC.RECONVERGENT B2 ;  /* 0x0000000000027941 */ /* 0x000fea0003800200 */
.L_x_65:
[----:B------:R0:W-:Y:S01]  /*3b60*/  STS.64 [UR40+-0x40], R6 ;  /* 0xffffc006ff007988 */ /* 0x0001e20008000a28 */
[----:B------:R-:W-:-:S07]  /*3b70*/  MOV R9, UR35 ;  /* 0x0000002300097c02 */ /* 0x000fce0008000f00 */
.L_x_60:
[----:B------:R-:W-:-:S09]  /*3b80*/  UISETP.GE.U32.AND UP0, UPT, UR12, 0x3, UPT ;  /* 0x000000030c00788c */ /* 0x000fd2000bf06070 */
[----:B------:R-:W-:Y:S05]  /*3b90*/  BRA.U !UP0, `(.L_x_48) ;  /* 0x00000005089c7547 */ /* 0x000fea000b800000 */
.L_x_74:
[C---:B------:R-:W-:Y:S01]  /*3ba0*/  LEA R10, R9.reuse, UR10, 0x3 ;  /* 0x0000000a090a7c11 */ /* 0x040fe2000f8e18ff */
[----:B------:R-:W-:Y:S01]  /*3bb0*/  IMAD.MOV.U32 R28, RZ, RZ, 0x1 ;  /* 0x00000001ff1c7424 */ /* 0x000fe200078e00ff */
[C---:B0-----:R-:W-:Y:S02]  /*3bc0*/  LEA R11, R9.reuse, UR13, 0x3 ;  /* 0x0000000d090b7c11 */ /* 0x041fe4000f8e18ff */
[C---:B------:R-:W-:Y:S01]  /*3bd0*/  LEA R24, R9.reuse, UR37, 0x3 ;  /* 0x0000002509187c11 */ /* 0x040fe2000f8e18ff */
[----:B------:R-:W5:Y:S01]  /*3be0*/  LDS.64 R30, [R10+-0x10] ;  /* 0xfffff0000a1e7984 */ /* 0x000f620000000a00 */
[C---:B------:R-:W-:Y:S01]  /*3bf0*/  ISETP.GT.AND P4, PT, R9.reuse, 0x3, PT ;  /* 0x000000030900780c */ /* 0x040fe20003f84270 */
[----:B------:R-:W-:Y:S02]  /*3c00*/  VIADD R9, R9, 0xfffffffc ;  /* 0xfffffffc09097836 */ /* 0x000fe40000000000 */
[----:B------:R-:W-:Y:S04]  /*3c10*/  LDS.64 R26, [R11+-0x20] ;  /* 0xffffe0000b1a7984 */ /* 0x000fe80000000a00 */
[----:B------:R-:W-:Y:S04]  /*3c20*/  LDS.64 R4, [R24+-0x20] ;  /* 0xffffe00018047984 */ /* 0x000fe80000000a00 */
[----:B0--34-:R-:W0:Y:S01]  /*3c30*/  LDS.64 R6, [R11+-0x18] ;  /* 0xffffe8000b067984 */ /* 0x019e220000000a00 */
[----:B-----5:R-:W3:Y:S01]  /*3c40*/  MUFU.RCP64H R29, R31 ;  /* 0x0000001f001d7308 */ /* 0x020ee20000001800 */
[----:B0-----:R-:W-:-:S02]  /*3c50*/  DFMA R26, -R4, R6, R26 ;  /* 0x00000006041a722b */ /* 0x001fc4000000011a */
[----:B---3--:R-:W-:-:S08]  /*3c60*/  DFMA R32, -R30, R28, 1 ;  /* 0x3ff000001e20742b */ /* 0x008fd0000000011c */
[----:B------:R-:W-:Y:S01]  /*3c70*/  FSETP.GEU.AND P1, PT, |R27|, 6.5827683646048100446e-37, PT ;  /* 0x036000001b00780b */ /* 0x000fe20003f2e200 */
        /* <DEDUP_REMOVED lines=11> */
[----:B-12---:R-:W-:Y:S05]  /*3d30*/  CALL.REL.NOINC `($__internal_0_$__cuda_sm20_div_rn_f64_full) ;  /* 0x0000001800f87944 */ /* 0x006fea0003c00000 */
[----:B------:R-:W-:-:S07]  /*3d40*/  IMAD.MOV.U32 R7, RZ, RZ, R5 ;  /* 0x000000ffff077224 */ /* 0x000fce00078e0005 */
.L_x_67:
[----:B------:R-:W-:Y:S01]  /*3d50*/  STS.64 [R11+-0x20], R6 ;  /* 0xffffe0060b007388 */ /* 0x000fe20000000a00 */
[----:B------:R-:W-:Y:S01]  /*3d60*/  IMAD.MOV.U32 R28, RZ, RZ, 0x1 ;  /* 0x00000001ff1c7424 */ /* 0x000fe200078e00ff */
[----:B------:R-:W-:Y:S02]  /*3d70*/  BSSY.RECONVERGENT B2, `(.L_x_68) ;  /* 0x0000015000027945 */ /* 0x000fe40003800200 */
[----:B------:R-:W0:Y:S04]  /*3d80*/  LDS.64 R30, [R10+-0x18] ;  /* 0xffffe8000a1e7984 */ /* 0x000e280000000a00 */
[----:B------:R-:W-:Y:S04]  /*3d90*/  LDS.64 R26, [R11+-0x28] ;  /* 0xffffd8000b1a7984 */ /* 0x000fe80000000a00 */
[----:B------:R-:W3:Y:S01]  /*3da0*/  LDS.64 R4, [R24+-0x28] ;  /* 0xffffd80018047984 */ /* 0x000ee20000000a00 */
[----:B0-----:R-:W0:Y:S01]  /*3db0*/  MUFU.RCP64H R29, R31 ;  /* 0x0000001f001d7308 */ /* 0x001e220000001800 */
[----:B---3--:R-:W-:-:S02]  /*3dc0*/  DFMA R26, -R4, R6, R26 ;  /* 0x00000006041a722b */ /* 0x008fc4000000011a */
[----:B0-----:R-:W-:-:S08]  /*3dd0*/  DFMA R32, -R30, R28, 1 ;  /* 0x3ff000001e20742b */ /* 0x001fd0000000011c */
        /* <DEDUP_REMOVED lines=14> */
.L_x_69:
[----:B------:R-:W-:Y:S05]  /*3ec0*/  BSYNC.RECONVERGENT B2 ;  /* 0x0000000000027941 */ /* 0x000fea0003800200 */
.L_x_68:
        /* <DEDUP_REMOVED lines=22> */
[----:B------:R-:W-:-:S07]  /*4030*/  MOV R7, R5 ;  /* 0x0000000500077202 */ /* 0x000fce0000000f00 */
.L_x_71:
[----:B------:R-:W-:Y:S05]  /*4040*/  BSYNC.RECONVERGENT B2 ;  /* 0x0000000000027941 */ /* 0x000fea0003800200 */
.L_x_70:
[----:B------:R-:W-:Y:S01]  /*4050*/  STS.64 [R11+-0x30], R6 ;  /* 0xffffd0060b007388 */ /* 0x000fe20000000a00 */
[----:B------:R-:W-:Y:S01]  /*4060*/  IMAD.MOV.U32 R26, RZ, RZ, 0x1 ;  /* 0x00000001ff1a7424 */ /* 0x000fe200078e00ff */
[----:B------:R-:W-:Y:S02]  /*4070*/  BSSY.RECONVERGENT B2, `(.L_x_72) ;  /* 0x0000017000027945 */ /* 0x000fe40003800200 */
[----:B------:R-:W0:Y:S04]  /*4080*/  LDS.64 R30, [R10+-0x28] ;  /* 0xffffd8000a1e7984 */ /* 0x000e280000000a00 */
[----:B------:R-:W-:Y:S04]  /*4090*/  LDS.64 R4, [R11+-0x38] ;  /* 0xffffc8000b047984 */ /* 0x000fe80000000a00 */
[----:B-12---:R-:W1:Y:S01]  /*40a0*/  LDS.64 R24, [R24+-0x38] ;  /* 0xffffc80018187984 */ /* 0x006e620000000a00 */
        /* <DEDUP_REMOVED lines=19> */
.L_x_73:
[----:B------:R-:W-:Y:S05]  /*41e0*/  BSYNC.RECONVERGENT B2 ;  /* 0x0000000000027941 */ /* 0x000fea0003800200 */
.L_x_72:
[----:B------:R0:W-:Y:S01]  /*41f0*/  STS.64 [R11+-0x38], R6 ;  /* 0xffffc8060b007388 */ /* 0x0001e20000000a00 */
[----:B------:R-:W-:Y:S05]  /*4200*/  @P4 BRA `(.L_x_74) ;  /* 0xfffffff800644947 */ /* 0x000fea000383ffff */
.L_x_48:
[----:B------:R-:W-:Y:S05]  /*4210*/  BSYNC.RECONVERGENT B1 ;  /* 0x0000000000017941 */ /* 0x000fea0003800200 */
.L_x_47:
[----:B---3--:R-:W3:Y:S08]  /*4220*/  LDC.64 R8, c[0x0][0x418] ;  /* 0x00010600ff087b82 */ /* 0x008ef00000000a00 */
[----:B------:R-:W-:Y:S01]  /*4230*/  BAR.SYNC.DEFER_BLOCKING 0x0 ;  /* 0x0000000000007b1d */ /* 0x000fe20000010000 */
[----:B------:R-:W-:Y:S02]  /*4240*/  ISETP.GE.U32.AND P0, PT, R3, UR38, PT ;  /* 0x0000002603007c0c */ /* 0x000fe4000bf06070 */
[----:B0---4-:R-:W-:-:S02]  /*4250*/  CS2R R6, SRZ ;  /* 0x0000000000067805 */ /* 0x011fc4000001ff00 */
[----:B------:R-:W-:Y:S01]  /*4260*/  ISETP.NE.AND P2, PT, R3, RZ, PT ;  /* 0x000000ff0300720c */ /* 0x000fe20003f45270 */
[----:B------:R-:W-:Y:S08]  /*4270*/  BSSY.RECONVERGENT B0, `(.L_x_75) ;  /* 0x0000015000007945 */ /* 0x000ff00003800200 */
[----:B------:R-:W-:Y:S05]  /*4280*/  @P0 BRA `(.L_x_76) ;  /* 0x00000000004c0947 */ /* 0x000fea0003800000 */
[----:B------:R-:W-:Y:S01]  /*4290*/  IMAD.MOV.U32 R30, RZ, RZ, R3 ;  /* 0x000000ffff1e7224 */ /* 0x000fe200078e0003 */
[----:B------:R-:W-:-:S07]  /*42a0*/  CS2R R6, SRZ ;  /* 0x0000000000067805 */ /* 0x000fce000001ff00 */
.L_x_77:
[----:B------:R-:W0:Y:S02]  /*42b0*/  LDC R5, c[0x0][0x3a4] ;  /* 0x0000e900ff057b82 */ /* 0x000e240000000800 */
[----:B0-----:R-:W-:-:S04]  /*42c0*/  IMAD R4, R30, R5, R5 ;  /* 0x000000051e047224 */ /* 0x001fc800078e0205 */
[----:B-12---:R-:W-:-:S04]  /*42d0*/  VIADD R25, R4, UR25 ;  /* 0x0000001904197c36 */ /* 0x006fc80008000000 */
[----:B------:R-:W-:-:S06]  /*42e0*/  IMAD.WIDE R4, R25, 0x8, R14 ;  /* 0x0000000819047825 */ /* 0x000fcc00078e020e */
[----:B------:R-:W2:Y:S01]  /*42f0*/  LDG.E.64 R4, desc[UR18][R4.64] ;  /* 0x0000001204047981 */ /* 0x000ea2000c1e1b00 */
[C---:B------:R-:W-:Y:S01]  /*4300*/  LEA R10, R30.reuse, UR13, 0x3 ;  /* 0x0000000d1e0a7c11 */ /* 0x040fe2000f8e18ff */
[----:B------:R-:W-:Y:S01]  /*4310*/  IMAD.WIDE R24, R25, 0x8, R16 ;  /* 0x0000000819187825 */ /* 0x000fe200078e0210 */
[----:B------:R-:W-:-:S04]  /*4320*/  IADD3 R30, PT, PT, R30, UR30, RZ ;  /* 0x0000001e1e1e7c10 */ /* 0x000fc8000fffe0ff */
[----:B------:R-:W0:Y:S01]  /*4330*/  LDS.64 R10, [R10+-0x20] ;  /* 0xffffe0000a0a7984 */ /* 0x000e220000000a00 */
[----:B------:R-:W-:-:S03]  /*4340*/  ISETP.GE.AND P1, PT, R30, UR38, PT ;  /* 0x000000261e007c0c */ /* 0x000fc6000bf26270 */
[----:B0-----:R0:W-:Y:S01]  /*4350*/  STG.E.64 desc[UR18][R24.64], R10 ;  /* 0x0000000a18007986 */ /* 0x0011e2000c101b12 */
[----:B--2---:R-:W-:-:S08]  /*4360*/  DADD R26, -R4, R10 ;  /* 0x00000000041a7229 */ /* 0x004fd0000000010a */
[----:B------:R-:W-:Y:S02]  /*4370*/  DADD R28, -RZ, |R26| ;  /* 0x00000000ff1c7229 */ /* 0x000fe4000000051a */
[----:B------:R-:W-:-:S08]  /*4380*/  DSETP.GT.AND P0, PT, |R26|, R6, PT ;  /* 0x000000061a00722a */ /* 0x000fd00003f04200 */
[----:B------:R-:W-:Y:S02]  /*4390*/  FSEL R6, R28, R6, P0 ;  /* 0x000000061c067208 */ /* 0x000fe40000000000 */
[----:B------:R-:W-:Y:S01]  /*43a0*/  FSEL R7, R29, R7, P0 ;  /* 0x000000071d077208 */ /* 0x000fe20000000000 */
[----:B0-----:R-:W-:Y:S06]  /*43b0*/  @!P1 BRA `(.L_x_77) ;  /* 0xfffffffc00bc9947 */ /* 0x001fec000383ffff */
.L_x_76:
[----:B------:R-:W-:Y:S05]  /*43c0*/  BSYNC.RECONVERGENT B0 ;  /* 0x0000000000007941 */ /* 0x000fea0003800200 */
.L_x_75:
[----:B------:R-:W-:Y:S04]  /*43d0*/  BSSY.RECONVERGENT B0, `(.L_x_78) ;  /* 0x000000f000007945 */ /* 0x000fe80003800200 */
[----:B------:R-:W-:Y:S05]  /*43e0*/  @P2 BRA `(.L_x_79) ;  /* 0x0000000000342947 */ /* 0x000fea0003800000 */
[----:B------:R-:W-:Y:S02]  /*43f0*/  UIMAD.WIDE UR16, UR7, 0x8, UR4 ;  /* 0x00000008071078a5 */ /* 0x000fe4000f8e0204 */
[----:B------:R-:W-:Y:S02]  /*4400*/  IMAD.U32 R24, RZ, RZ, UR4 ;  /* 0x00000004ff187e24 */ /* 0x000fe4000f8e00ff */
[----:B-12---:R-:W-:Y:S02]  /*4410*/  IMAD.U32 R25, RZ, RZ, UR5 ;  /* 0x00000005ff197e24 */ /* 0x006fe4000f8e00ff */
[----:B------:R-:W-:Y:S02]  /*4420*/  IMAD.U32 R26, RZ, RZ, UR16 ;  /* 0x00000010ff1a7e24 */ /* 0x000fe4000f8e00ff */
[----:B------:R-:W-:Y:S02]  /*4430*/  IMAD.U32 R27, RZ, RZ, UR17 ;  /* 0x00000011ff1b7e24 */ /* 0x000fe4000f8e00ff */
[----:B------:R-:W2:Y:S04]  /*4440*/  LDG.E.64.CONSTANT R24, desc[UR18][R24.64] ;  /* 0x0000001218187981 */ /* 0x000ea8000c1e9b00 */
[----:B------:R-:W4:Y:S01]  /*4450*/  LDG.E.64.CONSTANT R26, desc[UR18][R26.64] ;  /* 0x000000121a1a7981 */ /* 0x000f22000c1e9b00 */
[----:B------:R-:W-:-:S02]  /*4460*/  IMAD.U32 R5, RZ, RZ, UR25 ;  /* 0x00000019ff057e24 */ /* 0x000fc4000f8e00ff */
[----:B------:R-:W-:Y:S02]  /*4470*/  IMAD.U32 R11, RZ, RZ, UR7 ;  /* 0x00000007ff0b7e24 */ /* 0x000fe4000f8e00ff */
[----:B------:R-:W-:-:S04]  /*4480*/  IMAD.WIDE.U32 R4, R5, 0x8, R16 ;  /* 0x0000000805047825 */ /* 0x000fc800078e0010 */
[----:B------:R-:W-:Y:S01]  /*4490*/  IMAD.WIDE R10, R11, 0x8, R4 ;  /* 0x000000080b0a7825 */ /* 0x000fe200078e0204 */
[----:B--2---:R0:W-:Y:S04]  /*44a0*/  STG.E.64 desc[UR18][R4.64], R24 ;  /* 0x0000001804007986 */ /* 0x0041e8000c101b12 */
[----:B----4-:R0:W-:Y:S02]  /*44b0*/  STG.E.64 desc[UR18][R10.64], R26 ;  /* 0x0000001a0a007986 */ /* 0x0101e4000c101b12 */
.L_x_79:
[----:B------:R-:W-:Y:S05]  /*44c0*/  BSYNC.RECONVERGENT B0 ;  /* 0x0000000000007941 */ /* 0x000fea0003800200 */
.L_x_78:
[----:B0--3--:R0:W5:Y:S02]  /*44d0*/  LDG.E.64 R4, desc[UR18][R8.64] ;  /* 0x0000001208047981 */ /* 0x009164000c1e1b00 */
.L_x_81:
[----:B-----5:R-:W-:Y:S01]  /*44e0*/  DSETP.GTU.AND P0, PT, R6, R4, PT ;  /* 0x000000040600722a */ /* 0x020fe20003f0c000 */
[----:B------:R-:W-:-:S13]  /*44f0*/  YIELD ;  /* 0x0000000000007946 */ /* 0x000fda0003800000 */
[----:B------:R-:W-:Y:S05]  /*4500*/  @!P0 BRA `(.L_x_80) ;  /* 0x0000000000188947 */ /* 0x000fea0003800000 */
[----:B------:R-:W3:Y:S02]  /*4510*/  ATOMG.E.CAS.64.STRONG.GPU PT, R10, [R8], R4, R6 ;  /* 0x00000004080a73a9 */ /* 0x000ee400001ee506 */
[-C--:B---3--:R-:W-:Y:S02]  /*4520*/  ISETP.NE.U32.AND P0, PT, R4, R10.reuse, PT ;  /* 0x0000000a0400720c */ /* 0x088fe40003f05070 */
[----:B------:R-:W-:Y:S02]  /*4530*/  MOV R4, R10 ;  /* 0x0000000a00047202 */ /* 0x000fe40000000f00 */
[----:B------:R-:W-:Y:S01]  /*4540*/  ISETP.NE.AND.EX P0, PT, R5, R11, PT, P0 ;  /* 0x0000000b0500720c */ /* 0x000fe20003f05300 */
[----:B------:R-:W-:-:S12]  /*4550*/  IMAD.MOV.U32 R5, RZ, RZ, R11 ;  /* 0x000000ffff057224 */ /* 0x000fd800078e000b */
[----:B------:R-:W-:Y:S05]  /*4560*/  @P0 BRA `(.L_x_81) ;  /* 0xfffffffc00dc0947 */ /* 0x000fea000383ffff */
.L_x_80:
[----:B------:R-:W-:Y:S01]  /*4570*/  ISETP.NE.U32.AND P0, PT, RZ, UR22, PT ;  /* 0x00000016ff007c0c */ /* 0x000fe2000bf05070 */
[----:B------:R-:W-:Y:S05]  /*4580*/  WARPSYNC.ALL ;  /* 0x0000000000007948 */ /* 0x000fea0003800000 */
[----:B------:R-:W-:Y:S01]  /*4590*/  BAR.SYNC.DEFER_BLOCKING 0x0 ;  /* 0x0000000000007b1d */ /* 0x000fe20000010000 */
[----:B------:R-:W-:-:S13]  /*45a0*/  ISETP.NE.AND.EX P0, PT, RZ, UR23, PT, P0 ;  /* 0x00000017ff007c0c */ /* 0x000fda000bf05300 */
[----:B------:R-:W-:Y:S05]  /*45b0*/  @!P0 BRA `(.L_x_82) ;  /* 0x0000000800bc8947 */ /* 0x000fea0003800000 */
[----:B------:R-:W-:Y:S01]  /*45c0*/  BAR.SYNC.DEFER_BLOCKING 0x0 ;  /* 0x0000000000007b1d */ /* 0x000fe20000010000 */
[----:B------:R-:W-:-:S05]  /*45d0*/  ISETP.NE.AND P1, PT, R2, RZ, PT ;  /* 0x000000ff0200720c */ /* 0x000fca0003f25270 */
[----:B------:R-:W-:Y:S01]  /*45e0*/  BSSY B0, `(.L_x_83) ;  /* 0x000001c000007945 */ /* 0x000fe20003800000 */
[----:B------:R-:W-:-:S07]  /*45f0*/  LOP3.LUT P0, RZ, R3, UR25, RZ, 0xfc, !PT ;  /* 0x0000001903ff7c12 */ /* 0x000fce000f80fcff */
[----:B------:R-:W-:Y:S06]  /*4600*/  @P1 BRA `(.L_x_84) ;  /* 0x0000000000641947 */ /* 0x000fec0003800000 */
[----:B------:R-:W3:Y:S01]  /*4610*/  S2R R5, SR_LANEID ;  /* 0x0000000000057919 */ /* 0x000ee20000000000 */
[----:B------:R-:W-:Y:S01]  /*4620*/  VOTEU.ANY UR16, UPT, PT ;  /* 0x0000000000107886 */ /* 0x000fe200038e0100 */
[----:B------:R-:W-:Y:S01]  /*4630*/  IMAD.U32 R4, RZ, RZ, UR22 ;  /* 0x00000016ff047e24 */ /* 0x000fe2000f8e00ff */
[----:B0-----:R-:W-:Y:S08]  /*4640*/  FLO.U32 R8, UR16 ;  /* 0x0000001000087d00 */ /* 0x001ff000080e0000 */
[----:B------:R-:W0:Y:S02]  /*4650*/  POPC R6, UR16 ;  /* 0x0000001000067d09 */ /* 0x000e240008000000 */
[----:B0-----:R-:W-:Y:S01]  /*4660*/  IMAD R7, R6, UR15, RZ ;  /* 0x0000000f06077c24 */ /* 0x001fe2000f8e02ff */
[----:B---3--:R-:W-:Y:S01]  /*4670*/  ISETP.EQ.U32.AND P2, PT, R8, R5, PT ;  /* 0x000000050800720c */ /* 0x008fe20003f42070 */
[----:B------:R-:W-:-:S12]  /*4680*/  IMAD.U32 R5, RZ, RZ, UR23 ;  /* 0x00000017ff057e24 */ /* 0x000fd8000f8e00ff */
[----:B------:R-:W-:Y:S06]  /*4690*/  @P2 MEMBAR.ALL.GPU ;  /* 0x0000000000002992 */ /* 0x000fec000000a000 */
[----:B------:R-:W-:-:S00]  /*46a0*/  @P2 ERRBAR ;  /* 0x00000000000029ab */ /* 0x000fc00000000000 */
[----:B------:R-:W-:Y:S06]  /*46b0*/  @P2 CGAERRBAR ;  /* 0x00000000000025ab */ /* 0x000fec0000000000 */
[----:B------:R-:W3:Y:S01]  /*46c0*/  @P2 ATOM.E.ADD.STRONG.GPU PT, R5, desc[UR18][R4.64+0x4], R7 ;  /* 0x800004070405298a */ /* 0x000ee200081ef112 */
[----:B------:R-:W0:Y:S02]  /*46d0*/  S2R R9, SR_LTMASK ;  /* 0x0000000000097919 */ /* 0x000e240000003900 */
[----:B0-----:R-:W-:-:S06]  /*46e0*/  LOP3.LUT R9, R9, UR16, RZ, 0xc0, !PT ;  /* 0x0000001009097c12 */ /* 0x001fcc000f8ec0ff */
[----:B------:R-:W0:Y:S01]  /*46f0*/  POPC R9, R9 ;  /* 0x0000000900097309 */ /* 0x000e220000000000 */
[----:B---3--:R-:W0:Y:S02]  /*4700*/  SHFL.IDX PT, R6, R5, R8, 0x1f ;  /* 0x00001f0805067589 */ /* 0x008e2400000e0000 */
[----:B0-----:R-:W-:-:S07]  /*4710*/  IMAD R6, R9, UR15, R6 ;  /* 0x0000000f09067c24 */ /* 0x001fce000f8e0206 */
.L_x_85:
[----:B------:R-:W-:Y:S02]  /*4720*/  IMAD.U32 R5, RZ, RZ, UR23 ;  /* 0x00000017ff057e24 */ /* 0x000fe4000f8e00ff */
[----:B------:R-:W-:-:S05]  /*4730*/  IMAD.U32 R4, RZ, RZ, UR22 ;  /* 0x00000016ff047e24 */ /* 0x000fca000f8e00ff */
[----:B------:R-:W3:Y:S04]  /*4740*/  LD.E.STRONG.GPU R5, desc[UR18][R4.64+0x4] ;  /* 0x0000041204057980 */ /* 0x000ee8000c10f900 */
[----:B---3--:R-:W-:Y:S01]  /*4750*/  CCTL.IVALL ;  /* 0x00000000ff00798f */ /* 0x008fe20002000000 */
[----:B------:R-:W-:Y:S05]  /*4760*/  YIELD ;  /* 0x0000000000007946 */ /* 0x000fea0003800000 */
[----:B------:R-:W-:-:S04]  /*4770*/  LOP3.LUT R7, R5, R6, RZ, 0x3c, !PT ;  /* 0x0000000605077212 */ /* 0x000fc800078e3cff */
[----:B------:R-:W-:-:S13]  /*4780*/  ISETP.GT.AND P2, PT, R7, -0x1, PT ;  /* 0xffffffff0700780c */ /* 0x000fda0003f44270 */
[----:B------:R-:W-:Y:S05]  /*4790*/  @P2 BRA `(.L_x_85) ;  /* 0xfffffffc00e02947 */ /* 0x000fea000383ffff */
.L_x_84:
[----:B------:R-:W-:Y:S05]  /*47a0*/  BSYNC B0 ;  /* 0x0000000000007941 */ /* 0x000fea0003800000 */
.L_x_83:
[----:B------:R-:W-:-:S03]  /*47b0*/  UMOV UR16, 0xffffffff ;  /* 0xffffffff00107882 */ /* 0x000fc60000000000 */
[----:B------:R-:W-:Y:S05]  /*47c0*/  BRA.DIV UR16, `(.L_x_86) ;  /* 0x0000000e104c7947 */ /* 0x000fea000b800000 */
[----:B------:R-:W-:Y:S06]  /*47d0*/  BAR.SYNC.DEFER_BLOCKING 0x0 ;  /* 0x0000000000007b1d */ /* 0x000fec0000010000 */
.L_x_124:
[----:B------:R-:W-:Y:S04]  /*47e0*/  BSSY.RECONVERGENT B0, `(.L_x_87) ;  /* 0x0000005000007945 */ /* 0x000fe80003800200 */
[----:B------:R-:W-:Y:S05]  /*47f0*/  @P0 BRA `(.L_x_88) ;  /* 0x00000000000c0947 */ /* 0x000fea0003800000 */
[----:B------:R-:W3:Y:S02]  /*4800*/  LDC.64 R4, c[0x0][0x418] ;  /* 0x00010600ff047b82 */ /* 0x000ee40000000a00 */
[----:B---3--:R3:W5:Y:S04]  /*4810*/  LDG.E.64 R18, desc[UR18][R4.64] ;  /* 0x0000001204127981 */ /* 0x008768000c1e1b00 */
[----:B------:R3:W-:Y:S02]  /*4820*/  STG.E.64 desc[UR18][R4.64], RZ ;  /* 0x000000ff04007986 */ /* 0x0007e4000c101b12 */
.L_x_88:
[----:B------:R-:W-:Y:S05]  /*4830*/  BSYNC.RECONVERGENT B0 ;  /* 0x0000000000007941 */ /* 0x000fea0003800200 */
.L_x_87:
[----:B------:R-:W-:-:S03]  /*4840*/  UMOV UR16, 0xffffffff ;  /* 0xffffffff00107882 */ /* 0x000fc60000000000 */
[----:B------:R-:W-:Y:S05]  /*4850*/  BRA.DIV UR16, `(.L_x_89) ;  /* 0x0000000e10547947 */ /* 0x000fea000b800000 */
[----:B------:R-:W-:Y:S06]  /*4860*/  BAR.SYNC.DEFER_BLOCKING 0x0 ;  /* 0x0000000000007b1d */ /* 0x000fec0000010000 */
.L_x_127:
[----:B------:R-:W-:Y:S01]  /*4870*/  BSSY B0, `(.L_x_90) ;  /* 0x000001c000007945 */ /* 0x000fe20003800000 */
[----:B------:R-:W-:-:S03]  /*4880*/  ISETP.NE.AND P2, PT, R3, RZ, PT ;  /* 0x000000ff0300720c */ /* 0x000fc60003f45270 */
[----:B------:R-:W-:Y:S10]  /*4890*/  @P1 BRA `(.L_x_91) ;  /* 0x0000000000641947 */ /* 0x000ff40003800000 */
[----:B---3--:R-:W3:Y:S01]  /*48a0*/  S2R R5, SR_LANEID ;  /* 0x0000000000057919 */ /* 0x008ee20000000000 */
[----:B------:R-:W-:Y:S01]  /*48b0*/  VOTEU.ANY UR16, UPT, PT ;  /* 0x0000000000107886 */ /* 0x000fe200038e0100 */
[----:B------:R-:W-:Y:S01]  /*48c0*/  IMAD.U32 R4, RZ, RZ, UR22 ;  /* 0x00000016ff047e24 */ /* 0x000fe2000f8e00ff */
[----:B0-----:R-:W-:Y:S08]  /*48d0*/  FLO.U32 R8, UR16 ;  /* 0x0000001000087d00 */ /* 0x001ff000080e0000 */
[----:B------:R-:W0:Y:S02]  /*48e0*/  POPC R6, UR16 ;  /* 0x0000001000067d09 */ /* 0x000e240008000000 */
[----:B0-----:R-:W-:Y:S01]  /*48f0*/  IMAD R7, R6, UR15, RZ ;  /* 0x0000000f06077c24 */ /* 0x001fe2000f8e02ff */
[----:B---3--:R-:W-:-:S02]  /*4900*/  ISETP.EQ.U32.AND P0, PT, R8, R5, PT ;  /* 0x000000050800720c */ /* 0x008fc40003f02070 */
[----:B------:R-:W-:-:S11]  /*4910*/  MOV R5, UR23 ;  /* 0x0000001700057c02 */ /* 0x000fd60008000f00 */
        /* <DEDUP_REMOVED lines=9> */
.L_x_92:
        /* <DEDUP_REMOVED lines=8> */
.L_x_91:
[----:B------:R-:W-:Y:S05]  /*4a30*/  BSYNC B0 ;  /* 0x0000000000007941 */ /* 0x000fea0003800000 */
.L_x_90:
[----:B------:R-:W-:-:S03]  /*4a40*/  UMOV UR16, 0xffffffff ;  /* 0xffffffff00107882 */ /* 0x000fc60000000000 */
[----:B------:R-:W-:Y:S05]  /*4a50*/  BRA.DIV UR16, `(.L_x_93) ;  /* 0x0000000e10007947 */ /* 0x000fea000b800000 */
[----:B------:R-:W-:Y:S06]  /*4a60*/  BAR.SYNC.DEFER_BLOCKING 0x0 ;  /* 0x0000000000007b1d */ /* 0x000fec0000010000 */
.L_x_130:
[----:B---3--:R-:W3:Y:S01]  /*4a70*/  @!P2 LDC.64 R4, c[0x0][0x3d8] ;  /* 0x0000f600ff04ab82 */ /* 0x008ee20000000a00 */
[----:B------:R-:W4:Y:S01]  /*4a80*/  @!P2 S2R R6, SR_CgaCtaId ;  /* 0x000000000006a919 */ /* 0x000f220000008800 */
[----:B------:R-:W-:Y:S05]  /*4a90*/  WARPSYNC.ALL ;  /* 0x0000000000007948 */ /* 0x000fea0003800000 */
[----:B------:R-:W-:Y:S01]  /*4aa0*/  BSSY B0, `(.L_x_94) ;  /* 0x0000023000007945 */ /* 0x000fe20003800000 */
[----:B---3-5:R-:W-:Y:S01]  /*4ab0*/  @!P2 DSETP.GTU.AND P0, PT, R18, R4, PT ;  /* 0x000000041200a22a */ /* 0x028fe20003f0c000 */
[----:B------:R-:W-:-:S05]  /*4ac0*/  @!P2 MOV R5, 0x400 ;  /* 0x000004000005a802 */ /* 0x000fca0000000f00 */
[----:B------:R-:W-:Y:S02]  /*4ad0*/  @!P2 ISETP.EQ.AND P0, PT, RZ, UR25, !P0 ;  /* 0x00000019ff00ac0c */ /* 0x000fe4000c702270 */
[----:B----4-:R-:W-:Y:S02]  /*4ae0*/  @!P2 LEA R5, R6, R5, 0x18 ;  /* 0x000000050605a211 */ /* 0x010fe400078ec0ff */
[----:B------:R-:W-:-:S05]  /*4af0*/  @!P2 SEL R4, RZ, 0x1, !P0 ;  /* 0x00000001ff04a807 */ /* 0x000fca0004000000 */
[----:B------:R3:W-:Y:S01]  /*4b00*/  @!P2 STS [R5], R4 ;  /* 0x000000040500a388 */ /* 0x0007e20000000800 */
[----:B------:R-:W-:Y:S08]  /*4b10*/  BAR.SYNC.DEFER_BLOCKING 0x0 ;  /* 0x0000000000007b1d */ /* 0x000ff00000010000 */
[----:B------:R-:W-:Y:S06]  /*4b20*/  BAR.SYNC.DEFER_BLOCKING 0x0 ;  /* 0x0000000000007b1d */ /* 0x000fec0000010000 */
[----:B---3--:R-:W-:Y:S05]  /*4b30*/  @P1 BRA `(.L_x_95) ;  /* 0x0000000000641947 */ /* 0x008fea0003800000 */
        /* <DEDUP_REMOVED lines=17> */
.L_x_96:
        /* <DEDUP_REMOVED lines=8> */
.L_x_95:
[----:B------:R-:W-:Y:S05]  /*4cd0*/  BSYNC B0 ;  /* 0x0000000000007941 */ /* 0x000fea0003800000 */
.L_x_94:
[----:B------:R-:W-:Y:S01]  /*4ce0*/  UMOV UR16, 0xffffffff ;  /* 0xffffffff00107882 */ /* 0x000fe20000000000 */
[----:B------:R-:W-:Y:S02]  /*4cf0*/  IADD3 R0, PT, PT, R0, 0x1, RZ ;  /* 0x0000000100007810 */ /* 0x000fe40007ffe0ff */
[----:B------:R-:W-:Y:S05]  /*4d00*/  BRA.DIV UR16, `(.L_x_97) ;  /* 0x0000000a10807947 */ /* 0x000fea000b800000 */
[----:B------:R-:W-:Y:S06]  /*4d10*/  BAR.SYNC.DEFER_BLOCKING 0x0 ;  /* 0x0000000000007b1d */ /* 0x000fec0000010000 */
.L_x_133:
[----:B------:R-:W3:Y:S01]  /*4d20*/  S2UR UR17, SR_CgaCtaId ;  /* 0x00000000001179c3 */ /* 0x000ee20000008800 */
[----:B------:R-:W-:Y:S02]  /*4d30*/  UMOV UR16, 0x400 ;  /* 0x0000040000107882 */ /* 0x000fe40000000000 */
[----:B---3--:R-:W-:-:S09]  /*4d40*/  ULEA UR16, UR17, UR16, 0x18 ;  /* 0x0000001011107291 */ /* 0x008fd2000f8ec0ff */
[----:B------:R-:W3:Y:S02]  /*4d50*/  LDS R4, [UR16] ;  /* 0x00000010ff047984 */ /* 0x000ee40008000800 */
[----:B---3--:R-:W-:-:S13]  /*4d60*/  ISETP.NE.AND P0, PT, R4, RZ, PT ;  /* 0x000000ff0400720c */ /* 0x008fda0003f05270 */
[----:B------:R-:W-:Y:S05]  /*4d70*/  @P0 BRA `(.L_x_4) ;  /* 0x0000000000ac0947 */ /* 0x000fea0003800000 */
[----:B------:R-:W-:-:S03]  /*4d80*/  UMOV UR16, 0xffffffff ;  /* 0xffffffff00107882 */ /* 0x000fc60000000000 */
[----:B------:R-:W-:Y:S05]  /*4d90*/  BRA.DIV UR16, `(.L_x_98) ;  /* 0x0000000a10887947 */ /* 0x000fea000b800000 */
[----:B------:R-:W-:Y:S06]  /*4da0*/  BAR.SYNC.DEFER_BLOCKING 0x0 ;  /* 0x0000000000007b1d */ /* 0x000fec0000010000 */
.L_x_136:
[----:B------:R-:W-:Y:S04]  /*4db0*/  BSSY B0, `(.L_x_99) ;  /* 0x000001b000007945 */ /* 0x000fe80003800000 */
[----:B------:R-:W-:Y:S05]  /*4dc0*/  @P1 BRA `(.L_x_100) ;  /* 0x0000000000641947 */ /* 0x000fea0003800000 */
        /* <DEDUP_REMOVED lines=17> */
.L_x_101:
        /* <DEDUP_REMOVED lines=8> */
.L_x_100:
[----:B------:R-:W-:Y:S05]  /*4f60*/  BSYNC B0 ;  /* 0x0000000000007941 */ /* 0x000fea0003800000 */
.L_x_99:
[----:B------:R-:W-:-:S03]  /*4f70*/  UMOV UR16, 0xffffffff ;  /* 0xffffffff00107882 */ /* 0x000fc60000000000 */
[----:B------:R-:W-:Y:S05]  /*4f80*/  BRA.DIV UR16, `(.L_x_102) ;  /* 0x0000000a10387947 */ /* 0x000fea000b800000 */
[----:B------:R-:W-:Y:S06]  /*4f90*/  BAR.SYNC.DEFER_BLOCKING 0x0 ;  /* 0x0000000000007b1d */ /* 0x000fec0000010000 */
.L_x_139:
[----:B------:R-:W3:Y:S01]  /*4fa0*/  LDCU UR16, c[0x0][0x3d0] ;  /* 0x00007a00ff1077ac */ /* 0x000ee20008000800 */
[----:B------:R-:W-:Y:S01]  /*4fb0*/  IMAD.MOV.U32 R16, RZ, RZ, R14 ;  /* 0x000000ffff107224 */ /* 0x000fe200078e000e */
[----:B------:R-:W-:Y:S01]  /*4fc0*/  MOV R14, R12 ;  /* 0x0000000c000e7202 */ /* 0x000fe20000000f00 */
[----:B------:R-:W-:Y:S02]  /*4fd0*/  IMAD.MOV.U32 R17, RZ, RZ, R15 ;  /* 0x000000ffff117224 */ /* 0x000fe400078e000f */
[----:B------:R-:W-:Y:S01]  /*4fe0*/  IMAD.MOV.U32 R15, RZ, RZ, R13 ;  /* 0x000000ffff0f7224 */ /* 0x000fe200078e000d */
[----:B---3--:R-:W-:-:S13]  /*4ff0*/  ISETP.NE.AND P0, PT, R0, UR16, PT ;  /* 0x0000001000007c0c */ /* 0x008fda000bf05270 */
[----:B------:R-:W-:Y:S05]  /*5000*/  @P0 BRA `(.L_x_103) ;  /* 0xffffffb800640947 */ /* 0x000fea000383ffff */
[----:B------:R-:W3:Y:S02]  /*5010*/  LDCU UR16, c[0x0][0x3d0] ;  /* 0x00007a00ff1077ac */ /* 0x000ee40008000800 */
[----:B---3--:R-:W-:-:S07]  /*5020*/  IMAD.U32 R0, RZ, RZ, UR16 ;  /* 0x00000010ff007e24 */ /* 0x008fce000f8e00ff */
.L_x_4:
[----:B------:R-:W3:Y:S02]  /*5030*/  S2R R2, SR_TID.X ;  /* 0x0000000000027919 */ /* 0x000ee40000002100 */
[----:B---3--:R-:W-:-:S13]  /*5040*/  LOP3.LUT P0, RZ, R2, UR25, RZ, 0xfc, !PT ;  /* 0x0000001902ff7c12 */ /* 0x008fda000f80fcff */
[----:B------:R-:W-:Y:S05]  /*5050*/  @P0 EXIT ;  /* 0x000000000000094d */ /* 0x000fea0003800000 */
[----:B------:R-:W3:Y:S08]  /*5060*/  LDC.64 R2, c[0x0][0x410] ;  /* 0x00010400ff027b82 */ /* 0x000ef00000000a00 */
[----:B------:R-:W4:Y:S01]  /*5070*/  LDC.64 R4, c[0x0][0x418] ;  /* 0x00010600ff047b82 */ /* 0x000f220000000a00 */
[----:B---3--:R-:W-:Y:S04]  /*5080*/  STG.E desc[UR18][R2.64], R0 ;  /* 0x0000000002007986 */ /* 0x008fe8000c101912 */
[----:B----4-:R-:W-:Y:S01]  /*5090*/  STG.E.64 desc[UR18][R4.64], R18 ;  /* 0x0000001204007986 */ /* 0x010fe2000c101b12 */
[----:B------:R-:W-:Y:S05]  /*50a0*/  EXIT ;  /* 0x000000000000794d */ /* 0x000fea0003800000 */
.L_x_82:
[----:B------:R-:W-:Y:S05]  /*50b0*/  BPT.TRAP 0x1 ;  /* 0x000000040000795c */ /* 0x000fea0000300000 */
.L_x_29:
[----:B------:R-:W-:Y:S05]  /*50c0*/  BPT.TRAP 0x1 ;  /* 0x000000040000795c */ /* 0x000fea0000300000 */
.L_x_8:
[----:B012---:R-:W-:Y:S05]  /*50d0*/  BPT.TRAP 0x1 ;  /* 0x000000040000795c */ /* 0x007fea0000300000 */
.L_x_9:
[----:B------:R-:W-:Y:S01]  /*50e0*/  BSSY B0, `(.L_x_104) ;  /* 0x0000009000007945 */ /* 0x000fe20003800000 */
[----:B------:R-:W-:Y:S01]  /*50f0*/  CS2R R6, SRZ ;  /* 0x0000000000067805 */ /* 0x000fe2000001ff00 */
[----:B------:R-:W-:-:S07]  /*5100*/  IMAD.MOV.U32 R5, RZ, RZ, -0x1 ;  /* 0xffffffffff057424 */ /* 0x000fce00078e00ff */
[----:B------:R-:W-:Y:S05]  /*5110*/  WARPSYNC.COLLECTIVE.ALL `(.L_x_105) ;  /* 0x0000000000147948 */ /* 0x000fea0003c00000 */
[----:B------:R-:W-:-:S04]  /*5120*/  SHF.L.U32 R7, R7, 0x10, RZ ;  /* 0x0000001007077819 */ /* 0x000fc800000006ff */
[----:B------:R-:W-:-:S05]  /*5130*/  LOP3.LUT R7, R7, 0xf, R6, 0xf8, !PT ;  /* 0x0000000f07077812 */ /* 0x000fca00078ef806 */
[----:B------:R0:W-:Y:S02]  /*5140*/  BAR.SYNC.DEFER_BLOCKING R7, R7 ;  /* 0x000000070000731d */ /* 0x0001e40000010000 */
[----:B0-----:R-:W-:-:S04]  /*5150*/  SHF.R.U32 R7, R7, 0x10, RZ ;  /* 0x0000001007077819 */ /* 0x001fc800000016ff */
[----:B------:R-:W-:Y:S05]  /*5160*/  ENDCOLLECTIVE ;  /* 0x000000000000791b */ /* 0x000fea0003800000 */
.L_x_105:
[----:B------:R-:W-:Y:S05]  /*5170*/  BSYNC B0 ;  /* 0x0000000000007941 */ /* 0x000fea0003800000 */
.L_x_104:
[----:B------:R-:W-:Y:S05]  /*5180*/  BRA `(.L_x_106) ;  /* 0xffffffb800787947 */ /* 0x000fea000383ffff */
.L_x_13:
        /* <DEDUP_REMOVED lines=9> */
.L_x_108:
[----:B------:R-:W-:Y:S05]  /*5220*/  BSYNC B0 ;  /* 0x0000000000007941 */ /* 0x000fea0003800000 */
.L_x_107:
[----:B------:R-:W-:Y:S05]  /*5230*/  BRA `(.L_x_109) ;  /* 0xffffffb800cc7947 */ /* 0x000fea000383ffff */
.L_x_17:
[----:B------:R-:W-:Y:S01]  /*5240*/  BSSY B0, `(.L_x_110) ;  /* 0x0000009000007945 */ /* 0x000fe20003800000 */
[----:B0-----:R-:W-:Y:S01]  /*5250*/  CS2R R6, SRZ ;  /* 0x0000000000067805 */ /* 0x001fe2000001ff00 */
[----:B------:R-:W-:-:S07]  /*5260*/  IMAD.MOV.U32 R5, RZ, RZ, -0x1 ;  /* 0xffffffffff057424 */ /* 0x000fce00078e00ff */
[----:B------:R-:W-:Y:S05]  /*5270*/  WARPSYNC.COLLECTIVE.ALL `(.L_x_111) ;  /* 0x0000000000147948 */ /* 0x000fea0003c00000 */
[----:B------:R-:W-:-:S04]  /*5280*/  SHF.L.U32 R7, R7, 0x10, RZ ;  /* 0x0000001007077819 */ /* 0x000fc800000006ff */
[----:B------:R-:W-:-:S05]  /*5290*/  LOP3.LUT R7, R7, 0xf, R6, 0xf8, !PT ;  /* 0x0000000f07077812 */ /* 0x000fca00078ef806 */
[----:B------:R0:W-:Y:S02]  /*52a0*/  BAR.SYNC.DEFER_BLOCKING R7, R7 ;  /* 0x000000070000731d */ /* 0x0001e40000010000 */
[----:B0-----:R-:W-:-:S04]  /*52b0*/  SHF.R.U32 R7, R7, 0x10, RZ ;  /* 0x0000001007077819 */ /* 0x001fc800000016ff */
[----:B------:R-:W-:Y:S05]  /*52c0*/  ENDCOLLECTIVE ;  /* 0x000000000000791b */ /* 0x000fea0003800000 */
.L_x_111:
[----:B------:R-:W-:Y:S05]  /*52d0*/  BSYNC B0 ;  /* 0x0000000000007941 */ /* 0x000fea0003800000 */
.L_x_110:
[----:B------:R-:W-:Y:S05]  /*52e0*/  BRA `(.L_x_112) ;  /* 0xffffffbc000c7947 */ /* 0x000fea000383ffff */
.L_x_21:
        /* <DEDUP_REMOVED lines=9> */
.L_x_114:
[----:B------:R-:W-:Y:S05]  /*5380*/  BSYNC B0 ;  /* 0x0000000000007941 */ /* 0x000fea0003800000 */
.L_x_113:
[----:B------:R-:W-:Y:S05]  /*5390*/  BRA `(.L_x_115) ;  /* 0xffffffbc005c7947 */ /* 0x000fea000383ffff */
.L_x_30:
[----:B------:R-:W-:Y:S01]  /*53a0*/  BSSY B0, `(.L_x_116) ;  /* 0x0000009000007945 */ /* 0x000fe20003800000 */
[----:B0-----:R-:W-:Y:S02]  /*53b0*/  CS2R R6, SRZ ;  /* 0x0000000000067805 */ /* 0x001fe4000001ff00 */
[----:B------:R-:W-:-:S07]  /*53c0*/  MOV R5, 0xffffffff ;  /* 0xffffffff00057802 */ /* 0x000fce0000000f00 */
[----:B------:R-:W-:Y:S05]  /*53d0*/  WARPSYNC.COLLECTIVE.ALL `(.L_x_117) ;  /* 0x0000000000147948 */ /* 0x000fea0003c00000 */
[----:B------:R-:W-:-:S04]  /*53e0*/  SHF.L.U32 R7, R7, 0x10, RZ ;  /* 0x0000001007077819 */ /* 0x000fc800000006ff */
[----:B------:R-:W-:-:S05]  /*53f0*/  LOP3.LUT R7, R7, 0xf, R6, 0xf8, !PT ;  /* 0x0000000f07077812 */ /* 0x000fca00078ef806 */
[----:B------:R0:W-:Y:S02]  /*5400*/  BAR.SYNC.DEFER_BLOCKING R7, R7 ;  /* 0x000000070000731d */ /* 0x0001e40000010000 */
[----:B0-----:R-:W-:-:S04]  /*5410*/  SHF.R.U32 R7, R7, 0x10, RZ ;  /* 0x0000001007077819 */ /* 0x001fc800000016ff */
[----:B------:R-:W-:Y:S05]  /*5420*/  ENDCOLLECTIVE ;  /* 0x000000000000791b */ /* 0x000fea0003800000 */
.L_x_117:
[----:B------:R-:W-:Y:S05]  /*5430*/  BSYNC B0 ;  /* 0x0000000000007941 */ /* 0x000fea0003800000 */
.L_x_116:
[----:B------:R-:W-:Y:S05]  /*5440*/  BRA `(.L_x_118) ;  /* 0xffffffc000ac7947 */ /* 0x000fea000383ffff */
.L_x_34:
        /* <DEDUP_REMOVED lines=9> */
.L_x_120:
[----:B------:R-:W-:Y:S05]  /*54e0*/  BSYNC B0 ;  /* 0x0000000000007941 */ /* 0x000fea0003800000 */
.L_x_119:
[----:B------:R-:W-:Y:S05]  /*54f0*/  BRA `(.L_x_121) ;  /* 0xffffffc400007947 */ /* 0x000fea000383ffff */
.L_x_86:
[----:B------:R-:W-:Y:S01]  /*5500*/  BSSY B0, `(.L_x_122) ;  /* 0x0000009000007945 */ /* 0x000fe20003800000 */
[----:B------:R-:W-:Y:S01]  /*5510*/  CS2R R6, SRZ ;  /* 0x0000000000067805 */ /* 0x000fe2000001ff00 */
[----:B------:R-:W-:-:S07]  /*5520*/  IMAD.MOV.U32 R5, RZ, RZ, -0x1 ;  /* 0xffffffffff057424 */ /* 0x000fce00078e00ff */
[----:B012---:R-:W-:Y:S05]  /*5530*/  WARPSYNC.COLLECTIVE.ALL `(.L_x_123) ;  /* 0x0000000000147948 */ /* 0x007fea0003c00000 */
[----:B------:R-:W-:-:S04]  /*5540*/  SHF.L.U32 R7, R7, 0x10, RZ ;  /* 0x0000001007077819 */ /* 0x000fc800000006ff */
[----:B------:R-:W-:-:S05]  /*5550*/  LOP3.LUT R7, R7, 0xf, R6, 0xf8, !PT ;  /* 0x0000000f07077812 */ /* 0x000fca00078ef806 */
[----:B------:R3:W-:Y:S02]  /*5560*/  BAR.SYNC.DEFER_BLOCKING R7, R7 ;  /* 0x000000070000731d */ /* 0x0007e40000010000 */
[----:B---3--:R-:W-:-:S04]  /*5570*/  SHF.R.U32 R7, R7, 0x10, RZ ;  /* 0x0000001007077819 */ /* 0x008fc800000016ff */
[----:B012---:R-:W-:Y:S05]  /*5580*/  ENDCOLLECTIVE ;  /* 0x000000000000791b */ /* 0x007fea0003800000 */
.L_x_123:
[----:B------:R-:W-:Y:S05]  /*5590*/  BSYNC B0 ;  /* 0x0000000000007941 */ /* 0x000fea0003800000 */
.L_x_122:
[----:B------:R-:W-:Y:S05]  /*55a0*/  BRA `(.L_x_124) ;  /* 0xfffffff0008c7947 */ /* 0x000fea000383ffff */
.L_x_89:
[----:B------:R-:W-:Y:S01]  /*55b0*/  BSSY B0, `(.L_x_125) ;  /* 0x0000009000007945 */ /* 0x000fe20003800000 */
[----:B------:R-:W-:Y:S01]  /*55c0*/  CS2R R6, SRZ ;  /* 0x0000000000067805 */ /* 0x000fe2000001ff00 */
[----:B---3--:R-:W-:-:S07]  /*55d0*/  IMAD.MOV.U32 R5, RZ, RZ, -0x1 ;  /* 0xffffffffff057424 */ /* 0x008fce00078e00ff */
[----:B012--5:R-:W-:Y:S05]  /*55e0*/  WARPSYNC.COLLECTIVE.ALL `(.L_x_126) ;  /* 0x0000000000147948 */ /* 0x027fea0003c00000 */
[----:B------:R-:W-:-:S04]  /*55f0*/  SHF.L.U32 R7, R7, 0x10, RZ ;  /* 0x0000001007077819 */ /* 0x000fc800000006ff */
[----:B------:R-:W-:-:S05]  /*5600*/  LOP3.LUT R7, R7, 0xf, R6, 0xf8, !PT ;  /* 0x0000000f07077812 */ /* 0x000fca00078ef806 */
[----:B------:R3:W-:Y:S02]  /*5610*/  BAR.SYNC.DEFER_BLOCKING R7, R7 ;  /* 0x000000070000731d */ /* 0x0007e40000010000 */
[----:B---3--:R-:W-:-:S04]  /*5620*/  SHF.R.U32 R7, R7, 0x10, RZ ;  /* 0x0000001007077819 */ /* 0x008fc800000016ff */
[----:B012--5:R-:W-:Y:S05]  /*5630*/  ENDCOLLECTIVE ;  /* 0x000000000000791b */ /* 0x027fea0003800000 */
.L_x_126:
[----:B------:R-:W-:Y:S05]  /*5640*/  BSYNC B0 ;  /* 0x0000000000007941 */ /* 0x000fea0003800000 */
.L_x_125:
[----:B------:R-:W-:Y:S05]  /*5650*/  BRA `(.L_x_127) ;  /* 0xfffffff000847947 */ /* 0x000fea000383ffff */
.L_x_93:
        /* <DEDUP_REMOVED lines=9> */
.L_x_129:
[----:B------:R-:W-:Y:S05]  /*56f0*/  BSYNC B0 ;  /* 0x0000000000007941 */ /* 0x000fea0003800000 */
.L_x_128:
[----:B------:R-:W-:Y:S05]  /*5700*/  BRA `(.L_x_130) ;  /* 0xfffffff000d87947 */ /* 0x000fea000383ffff */
.L_x_97:
        /* <DEDUP_REMOVED lines=9> */
.L_x_132:
[----:B------:R-:W-:Y:S05]  /*57a0*/  BSYNC B0 ;  /* 0x0000000000007941 */ /* 0x000fea0003800000 */
.L_x_131:
[----:B------:R-:W-:Y:S05]  /*57b0*/  BRA `(.L_x_133) ;  /* 0xfffffff400587947 */ /* 0x000fea000383ffff */
.L_x_98:
        /* <DEDUP_REMOVED lines=9> */
.L_x_135:
[----:B------:R-:W-:Y:S05]  /*5850*/  BSYNC B0 ;  /* 0x0000000000007941 */ /* 0x000fea0003800000 */
.L_x_134:
[----:B------:R-:W-:Y:S05]  /*5860*/  BRA `(.L_x_136) ;  /* 0xfffffff400507947 */ /* 0x000fea000383ffff */
.L_x_102:
[----:B------:R-:W-:Y:S01]  /*5870*/  BSSY B0, `(.L_x_137) ;  /* 0x0000009000007945 */ /* 0x000fe20003800000 */
[----:B------:R-:W-:Y:S02]  /*5880*/  CS2R R6, SRZ ;  /* 0x0000000000067805 */ /* 0x000fe4000001ff00 */
[----:B------:R-:W-:-:S07]  /*5890*/  MOV R5, 0xffffffff ;  /* 0xffffffff00057802 */ /* 0x000fce0000000f00 */
[----:B012---:R-:W-:Y:S05]  /*58a0*/  WARPSYNC.COLLECTIVE.ALL `(.L_x_138) ;  /* 0x0000000000147948 */ /* 0x007fea0003c00000 */
[----:B------:R-:W-:-:S04]  /*58b0*/  SHF.L.U32 R7, R7, 0x10, RZ ;  /* 0x0000001007077819 */ /* 0x000fc800000006ff */
[----:B------:R-:W-:-:S05]  /*58c0*/  LOP3.LUT R7, R7, 0xf, R6, 0xf8, !PT ;  /* 0x0000000f07077812 */ /* 0x000fca00078ef806 */
[----:B------:R3:W-:Y:S02]  /*58d0*/  BAR.SYNC.DEFER_BLOCKING R7, R7 ;  /* 0x000000070000731d */ /* 0x0007e40000010000 */
[----:B---3--:R-:W-:-:S04]  /*58e0*/  SHF.R.U32 R7, R7, 0x10, RZ ;  /* 0x0000001007077819 */ /* 0x008fc800000016ff */
[----:B012---:R-:W-:Y:S05]  /*58f0*/  ENDCOLLECTIVE ;  /* 0x000000000000791b */ /* 0x007fea0003800000 */
.L_x_138:
[----:B------:R-:W-:Y:S05]  /*5900*/  BSYNC B0 ;  /* 0x0000000000007941 */ /* 0x000fea0003800000 */
.L_x_137:
[----:B------:R-:W-:Y:S05]  /*5910*/  BRA `(.L_x_139) ;  /* 0xfffffff400a07947 */ /* 0x000fea000383ffff */
        .weak           $__internal_0_$__cuda_sm20_div_rn_f64_full
        .type           $__internal_0_$__cuda_sm20_div_rn_f64_full,@function
        .size           $__internal_0_$__cuda_sm20_div_rn_f64_full,($__internal_1_$__cuda_sm20_drsqrt_f64_slowpath_v2 - $__internal_0_$__cuda_sm20_div_rn_f64_full)
$__internal_0_$__cuda_sm20_div_rn_f64_full:
[----:B------:R-:W-:Y:S01]  /*5920*/  FSETP.GEU.AND P0, PT, |R27|, 1.469367938527859385e-39, PT ;  /* 0x001000001b00780b */ /* 0x000fe20003f0e200 */
[----:B------:R-:W-:Y:S01]  /*5930*/  IMAD.MOV.U32 R32, RZ, RZ, R26 ;  /* 0x000000ffff207224 */ /* 0x000fe200078e001a */
[C---:B------:R-:W-:Y:S01]  /*5940*/  FSETP.GEU.AND P1, PT, |R31|.reuse, 1.469367938527859385e-39, PT ;  /* 0x001000001f00780b */ /* 0x040fe20003f2e200 */
[----:B------:R-:W-:Y:S01]  /*5950*/  IMAD.MOV.U32 R34, RZ, RZ, 0x1 ;  /* 0x00000001ff227424 */ /* 0x000fe200078e00ff */
[----:B------:R-:W-:Y:S01]  /*5960*/  LOP3.LUT R28, R31, 0x800fffff, RZ, 0xc0, !PT ;  /* 0x800fffff1f1c7812 */ /* 0x000fe200078ec0ff */
[----:B------:R-:W-:Y:S01]  /*5970*/  BSSY.RECONVERGENT B0, `(.L_x_140) ;  /* 0x0000057000007945 */ /* 0x000fe20003800200 */
[----:B------:R-:W-:Y:S02]  /*5980*/  LOP3.LUT R5, R27, 0x7ff00000, RZ, 0xc0, !PT ;  /* 0x7ff000001b057812 */ /* 0x000fe400078ec0ff */
[----:B------:R-:W-:Y:S01]  /*5990*/  LOP3.LUT R29, R28, 0x3ff00000, RZ, 0xfc, !PT ;  /* 0x3ff000001c1d7812 */ /* 0x000fe200078efcff */
[----:B------:R-:W-:Y:S01]  /*59a0*/  IMAD.MOV.U32 R28, RZ, RZ, R30 ;  /* 0x000000ffff1c7224 */ /* 0x000fe200078e001e */
[----:B------:R-:W-:-:S03]  /*59b0*/  LOP3.LUT R8, R31, 0x7ff00000, RZ, 0xc0, !PT ;  /* 0x7ff000001f087812 */ /* 0x000fc600078ec0ff */
[----:B------:R-:W-:Y:S01]  /*59c0*/  @!P0 LOP3.LUT R6, R31, 0x7ff00000, RZ, 0xc0, !PT ;  /* 0x7ff000001f068812 */ /* 0x000fe200078ec0ff */
[----:B------:R-:W-:Y:S01]  /*59d0*/  @!P0 IMAD.MOV.U32 R46, RZ, RZ, RZ ;  /* 0x000000ffff2e8224 */ /* 0x000fe200078e00ff */
[----:B------:R-:W-:Y:S01]  /*59e0*/  @!P1 DMUL R28, R30, 8.98846567431157953865e+307 ;  /* 0x7fe000001e1c9828 */ /* 0x000fe20000000000 */
[C---:B------:R-:W-:Y:S02]  /*59f0*/  ISETP.GE.U32.AND P3, PT, R5.reuse, R8, PT ;  /* 0x000000080500720c */ /* 0x040fe40003f66070 */
[----:B------:R-:W-:Y:S01]  /*5a00*/  @!P0 ISETP.GE.U32.AND P2, PT, R5, R6, PT ;  /* 0x000000060500820c */ /* 0x000fe20003f46070 */
[----:B------:R-:W-:Y:S02]  /*5a10*/  IMAD.MOV.U32 R6, RZ, RZ, 0x1ca00000 ;  /* 0x1ca00000ff067424 */ /* 0x000fe400078e00ff */
[----:B------:R-:W0:Y:S03]  /*5a20*/  MUFU.RCP64H R35, R29 ;  /* 0x0000001d00237308 */ /* 0x000e260000001800 */
[----:B------:R-:W-:-:S02]  /*5a30*/  @!P0 SEL R7, R6, 0x63400000, !P2 ;  /* 0x6340000006078807 */ /* 0x000fc40005000000 */
[----:B------:R-:W-:Y:S02]  /*5a40*/  SEL R33, R6, 0x63400000, !P3 ;  /* 0x6340000006217807 */ /* 0x000fe40005800000 */
[--C-:B------:R-:W-:Y:S02]  /*5a50*/  @!P0 LOP3.LUT R7, R7, 0x80000000, R27.reuse, 0xf8, !PT ;  /* 0x8000000007078812 */ /* 0x100fe400078ef81b */
[----:B------:R-:W-:Y:S02]  /*5a60*/  LOP3.LUT R33, R33, 0x800fffff, R27, 0xf8, !PT ;  /* 0x800fffff21217812 */ /* 0x000fe400078ef81b */
[----:B------:R-:W-:Y:S01]  /*5a70*/  @!P0 LOP3.LUT R47, R7, 0x100000, RZ, 0xfc, !PT ;  /* 0x00100000072f8812 */ /* 0x000fe200078efcff */
[----:B------:R-:W-:Y:S01]  /*5a80*/  IMAD.MOV.U32 R7, RZ, RZ, R5 ;  /* 0x000000ffff077224 */ /* 0x000fe200078e0005 */
[----:B------:R-:W-:-:S04]  /*5a90*/  @!P1 LOP3.LUT R8, R29, 0x7ff00000, RZ, 0xc0, !PT ;  /* 0x7ff000001d089812 */ /* 0x000fc800078ec0ff */
[----:B------:R-:W-:Y:S02]  /*5aa0*/  @!P0 DFMA R32, R32, 2, -R46 ;  /* 0x400000002020882b */ /* 0x000fe4000000082e */
[----:B0-----:R-:W-:-:S08]  /*5ab0*/  DFMA R46, R34, -R28, 1 ;  /* 0x3ff00000222e742b */ /* 0x001fd0000000081c */
[----:B------:R-:W-:Y:S01]  /*5ac0*/  DFMA R46, R46, R46, R46 ;  /* 0x0000002e2e2e722b */ /* 0x000fe2000000002e */
[----:B------:R-:W-:-:S04]  /*5ad0*/  @!P0 LOP3.LUT R7, R33, 0x7ff00000, RZ, 0xc0, !PT ;  /* 0x7ff0000021078812 */ /* 0x000fc800078ec0ff */
[----:B------:R-:W-:-:S03]  /*5ae0*/  IADD3 R38, PT, PT, R7, -0x1, RZ ;  /* 0xffffffff07267810 */ /* 0x000fc60007ffe0ff */
[----:B------:R-:W-:Y:S01]  /*5af0*/  DFMA R34, R34, R46, R34 ;  /* 0x0000002e2222722b */ /* 0x000fe20000000022 */
[----:B------:R-:W-:Y:S01]  /*5b00*/  ISETP.GT.U32.AND P0, PT, R38, 0x7feffffe, PT ;  /* 0x7feffffe2600780c */ /* 0x000fe20003f04070 */
[----:B------:R-:W-:-:S05]  /*5b10*/  VIADD R38, R8, 0xffffffff ;  /* 0xffffffff08267836 */ /* 0x000fca0000000000 */
[----:B------:R-:W-:Y:S01]  /*5b20*/  ISETP.GT.U32.OR P0, PT, R38, 0x7feffffe, P0 ;  /* 0x7feffffe2600780c */ /* 0x000fe20000704470 */
[----:B------:R-:W-:-:S08]  /*5b30*/  DFMA R48, R34, -R28, 1 ;  /* 0x3ff000002230742b */ /* 0x000fd0000000081c */
[----:B------:R-:W-:-:S08]  /*5b40*/  DFMA R48, R34, R48, R34 ;  /* 0x000000302230722b */ /* 0x000fd00000000022 */
[----:B------:R-:W-:-:S08]  /*5b50*/  DMUL R46, R48, R32 ;  /* 0x00000020302e7228 */ /* 0x000fd00000000000 */
[----:B------:R-:W-:-:S08]  /*5b60*/  DFMA R34, R46, -R28, R32 ;  /* 0x8000001c2e22722b */ /* 0x000fd00000000020 */
[----:B------:R-:W-:Y:S01]  /*5b70*/  DFMA R34, R48, R34, R46 ;  /* 0x000000223022722b */ /* 0x000fe2000000002e */
[----:B------:R-:W-:Y:S10]  /*5b80*/  @P0 BRA `(.L_x_141) ;  /* 0x0000000000740947 */ /* 0x000ff40003800000 */
[----:B------:R-:W-:Y:S01]  /*5b90*/  LOP3.LUT R8, R31, 0x7ff00000, RZ, 0xc0, !PT ;  /* 0x7ff000001f087812 */ /* 0x000fe200078ec0ff */
[----:B------:R-:W-:-:S03]  /*5ba0*/  IMAD.MOV.U32 R26, RZ, RZ, RZ ;  /* 0x000000ffff1a7224 */ /* 0x000fc600078e00ff */
[CC--:B------:R-:W-:Y:S02]  /*5bb0*/  VIADDMNMX R7, R5.reuse, -R8.reuse, 0xb9600000, !PT ;  /* 0xb960000005077446 */ /* 0x0c0fe40007800908 */
[----:B------:R-:W-:Y:S02]  /*5bc0*/  ISETP.GE.U32.AND P0, PT, R5, R8, PT ;  /* 0x000000080500720c */ /* 0x000fe40003f06070 */
[----:B------:R-:W-:Y:S02]  /*5bd0*/  VIMNMX R7, PT, PT, R7, 0x46a00000, PT ;  /* 0x46a0000007077848 */ /* 0x000fe40003fe0100 */
[----:B------:R-:W-:-:S05]  /*5be0*/  SEL R6, R6, 0x63400000, !P0 ;  /* 0x6340000006067807 */ /* 0x000fca0004000000 */
[----:B------:R-:W-:-:S04]  /*5bf0*/  IMAD.IADD R6, R7, 0x1, -R6 ;  /* 0x0000000107067824 */ /* 0x000fc800078e0a06 */
[----:B------:R-:W-:-:S06]  /*5c00*/  VIADD R27, R6, 0x7fe00000 ;  /* 0x7fe00000061b7836 */ /* 0x000fcc0000000000 */
[----:B------:R-:W-:-:S10]  /*5c10*/  DMUL R46, R34, R26 ;  /* 0x0000001a222e7228 */ /* 0x000fd40000000000 */
[----:B------:R-:W-:-:S13]  /*5c20*/  FSETP.GTU.AND P0, PT, |R47|, 1.469367938527859385e-39, PT ;  /* 0x001000002f00780b */ /* 0x000fda0003f0c200 */
[----:B------:R-:W-:Y:S05]  /*5c30*/  @P0 BRA `(.L_x_142) ;  /* 0x0000000000a80947 */ /* 0x000fea0003800000 */
[----:B------:R-:W-:-:S06]  /*5c40*/  DFMA R28, R34, -R28, R32 ;  /* 0x8000001c221c722b */ /* 0x000fcc0000000020 */
[----:B------:R-:W-:-:S04]  /*5c50*/  IMAD.MOV.U32 R28, RZ, RZ, RZ ;  /* 0x000000ffff1c7224 */ /* 0x000fc800078e00ff */
[C---:B------:R-:W-:Y:S02]  /*5c60*/  FSETP.NEU.AND P0, PT, R29.reuse, RZ, PT ;  /* 0x000000ff1d00720b */ /* 0x040fe40003f0d000 */
[----:B------:R-:W-:-:S04]  /*5c70*/  LOP3.LUT R30, R29, 0x80000000, R31, 0x48, !PT ;  /* 0x800000001d1e7812 */ /* 0x000fc800078e481f */
[----:B------:R-:W-:-:S07]  /*5c80*/  LOP3.LUT R29, R30, R27, RZ, 0xfc, !PT ;  /* 0x0000001b1e1d7212 */ /* 0x000fce00078efcff */
[----:B------:R-:W-:Y:S05]  /*5c90*/  @!P0 BRA `(.L_x_142) ;  /* 0x0000000000908947 */ /* 0x000fea0003800000 */
[----:B------:R-:W-:Y:S01]  /*5ca0*/  IMAD.MOV R27, RZ, RZ, -R6 ;  /* 0x000000ffff1b7224 */ /* 0x000fe200078e0a06 */
[----:B------:R-:W-:Y:S02]  /*5cb0*/  MOV R26, RZ ;  /* 0x000000ff001a7202 */ /* 0x000fe40000000f00 */
[----:B------:R-:W-:-:S04]  /*5cc0*/  IADD3 R6, PT, PT, -R6, -0x43300000, RZ ;  /* 0xbcd0000006067810 */ /* 0x000fc80007ffe1ff */
[----:B------:R-:W-:Y:S02]  /*5cd0*/  DFMA R26, R46, -R26, R34 ;  /* 0x8000001a2e1a722b */ /* 0x000fe40000000022 */
[----:B------:R-:W-:-:S08]  /*5ce0*/  DMUL.RP R34, R34, R28 ;  /* 0x0000001c22227228 */ /* 0x000fd00000008000 */
[----:B------:R-:W-:Y:S02]  /*5cf0*/  FSETP.NEU.AND P0, PT, |R27|, R6, PT ;  /* 0x000000061b00720b */ /* 0x000fe40003f0d200 */
[----:B------:R-:W-:Y:S02]  /*5d00*/  LOP3.LUT R30, R35, R30, RZ, 0x3c, !PT ;  /* 0x0000001e231e7212 */ /* 0x000fe400078e3cff */
[----:B------:R-:W-:Y:S02]  /*5d10*/  FSEL R6, R34, R46, !P0 ;  /* 0x0000002e22067208 */ /* 0x000fe40004000000 */
[----:B------:R-:W-:-:S03]  /*5d20*/  FSEL R7, R30, R47, !P0 ;  /* 0x0000002f1e077208 */ /* 0x000fc60004000000 */
[----:B------:R-:W-:Y:S02]  /*5d30*/  IMAD.MOV.U32 R46, RZ, RZ, R6 ;  /* 0x000000ffff2e7224 */ /* 0x000fe400078e0006 */
[----:B------:R-:W-:Y:S01]  /*5d40*/  IMAD.MOV.U32 R47, RZ, RZ, R7 ;  /* 0x000000ffff2f7224 */ /* 0x000fe200078e0007 */
[----:B------:R-:W-:Y:S06]  /*5d50*/  BRA `(.L_x_142) ;  /* 0x0000000000607947 */ /* 0x000fec0003800000 */
.L_x_141:
[----:B------:R-:W-:-:S14]  /*5d60*/  DSETP.NAN.AND P0, PT, R26, R26, PT ;  /* 0x0000001a1a00722a */ /* 0x000fdc0003f08000 */
[----:B------:R-:W-:Y:S05]  /*5d70*/  @P0 BRA `(.L_x_143) ;  /* 0x00000000004c0947 */ /* 0x000fea0003800000 */
[----:B------:R-:W-:-:S14]  /*5d80*/  DSETP.NAN.AND P0, PT, R30, R30, PT ;  /* 0x0000001e1e00722a */ /* 0x000fdc0003f08000 */
[----:B------:R-:W-:Y:S05]  /*5d90*/  @P0 BRA `(.L_x_144) ;  /* 0x0000000000340947 */ /* 0x000fea0003800000 */
[----:B------:R-:W-:Y:S01]  /*5da0*/  ISETP.NE.AND P0, PT, R7, R8, PT ;  /* 0x000000080700720c */ /* 0x000fe20003f05270 */
[----:B------:R-:W-:Y:S02]  /*5db0*/  IMAD.MOV.U32 R46, RZ, RZ, 0x0 ;  /* 0x00000000ff2e7424 */ /* 0x000fe400078e00ff */
[----:B------:R-:W-:-:S10]  /*5dc0*/  IMAD.MOV.U32 R47, RZ, RZ, -0x80000 ;  /* 0xfff80000ff2f7424 */ /* 0x000fd400078e00ff */
[----:B------:R-:W-:Y:S05]  /*5dd0*/  @!P0 BRA `(.L_x_142) ;  /* 0x0000000000408947 */ /* 0x000fea0003800000 */
[----:B------:R-:W-:Y:S02]  /*5de0*/  ISETP.NE.AND P0, PT, R7, 0x7ff00000, PT ;  /* 0x7ff000000700780c */ /* 0x000fe40003f05270 */
[----:B------:R-:W-:Y:S02]  /*5df0*/  LOP3.LUT R27, R27, 0x80000000, R31, 0x48, !PT ;  /* 0x800000001b1b7812 */ /* 0x000fe400078e481f */
[----:B------:R-:W-:-:S13]  /*5e00*/  ISETP.EQ.OR P0, PT, R8, RZ, !P0 ;  /* 0x000000ff0800720c */ /* 0x000fda0004702670 */
[----:B------:R-:W-:Y:S01]  /*5e10*/  @P0 LOP3.LUT R5, R27, 0x7ff00000, RZ, 0xfc, !PT ;  /* 0x7ff000001b050812 */ /* 0x000fe200078efcff */
[----:B------:R-:W-:Y:S01]  /*5e20*/  @!P0 IMAD.MOV.U32 R46, RZ, RZ, RZ ;  /* 0x000000ffff2e8224 */ /* 0x000fe200078e00ff */
[----:B------:R-:W-:Y:S01]  /*5e30*/  @P0 MOV R46, RZ ;  /* 0x000000ff002e0202 */ /* 0x000fe20000000f00 */
[----:B------:R-:W-:Y:S02]  /*5e40*/  @!P0 IMAD.MOV.U32 R47, RZ, RZ, R27 ;  /* 0x000000ffff2f8224 */ /* 0x000fe400078e001b */
[----:B------:R-:W-:Y:S01]  /*5e50*/  @P0 IMAD.MOV.U32 R47, RZ, RZ, R5 ;  /* 0x000000ffff2f0224 */ /* 0x000fe200078e0005 */
[----:B------:R-:W-:Y:S06]  /*5e60*/  BRA `(.L_x_142) ;  /* 0x00000000001c7947 */ /* 0x000fec0003800000 */
.L_x_144:
[----:B------:R-:W-:Y:S01]  /*5e70*/  LOP3.LUT R5, R31, 0x80000, RZ, 0xfc, !PT ;  /* 0x000800001f057812 */ /* 0x000fe200078efcff */
[----:B------:R-:W-:-:S04]  /*5e80*/  IMAD.MOV.U32 R46, RZ, RZ, R30 ;  /* 0x000000ffff2e7224 */ /* 0x000fc800078e001e */
[----:B------:R-:W-:Y:S01]  /*5e90*/  IMAD.MOV.U32 R47, RZ, RZ, R5 ;  /* 0x000000ffff2f7224 */ /* 0x000fe200078e0005 */
[----:B------:R-:W-:Y:S06]  /*5ea0*/  BRA `(.L_x_142) ;  /* 0x00000000000c7947 */ /* 0x000fec0003800000 */
.L_x_143:
[----:B------:R-:W-:Y:S01]  /*5eb0*/  LOP3.LUT R5, R27, 0x80000, RZ, 0xfc, !PT ;  /* 0x000800001b057812 */ /* 0x000fe200078efcff */
[----:B------:R-:W-:-:S04]  /*5ec0*/  IMAD.MOV.U32 R46, RZ, RZ, R26 ;  /* 0x000000ffff2e7224 */ /* 0x000fc800078e001a */
[----:B------:R-:W-:-:S07]  /*5ed0*/  IMAD.MOV.U32 R47, RZ, RZ, R5 ;  /* 0x000000ffff2f7224 */ /* 0x000fce00078e0005 */
.L_x_142:
[----:B------:R-:W-:Y:S05]  /*5ee0*/  BSYNC.RECONVERGENT B0 ;  /* 0x0000000000007941 */ /* 0x000fea0003800200 */
.L_x_140:
[----:B------:R-:W-:Y:S01]  /*5ef0*/  IMAD.MOV.U32 R26, RZ, RZ, R4 ;  /* 0x000000ffff1a7224 */ /* 0x000fe200078e0004 */
[----:B------:R-:W-:Y:S01]  /*5f00*/  MOV R6, R46 ;  /* 0x0000002e00067202 */ /* 0x000fe20000000f00 */
[----:B------:R-:W-:Y:S02]  /*5f10*/  IMAD.MOV.U32 R27, RZ, RZ, 0x0 ;  /* 0x00000000ff1b7424 */ /* 0x000fe400078e00ff */
[----:B------:R-:W-:Y:S02]  /*5f20*/  IMAD.MOV.U32 R5, RZ, RZ, R47 ;  /* 0x000000ffff057224 */ /* 0x000fe400078e002f */
[----:B------:R-:W-:Y:S05]  /*5f30*/  RET.REL.NODEC R26 `(_Z18picard_coop_kernelIdEvPKT_PS0_S3_S2_iiS0_S0_S0_S0_S0_iS0_S3_S3_S3_S3_S3_S3_PiS3_) ;  /* 0xffffffa01a307950 */ /* 0x000fea0003c3ffff */
        .weak           $__internal_1_$__cuda_sm20_drsqrt_f64_slowpath_v2
        .type           $__internal_1_$__cuda_sm20_drsqrt_f64_slowpath_v2,@function
        .size           $__internal_1_$__cuda_sm20_drsqrt_f64_slowpath_v2,($__internal_2_$__cuda_sm20_dsqrt_rn_f64_mediumpath_v1 - $__internal_1_$__cuda_sm20_drsqrt_f64_slowpath_v2)
$__internal_1_$__cuda_sm20_drsqrt_f64_slowpath_v2:
[----:B------:R-:W-:Y:S01]  /*5f40*/  IMAD.MOV.U32 R26, RZ, RZ, R30 ;  /* 0x000000ffff1a7224 */ /* 0x000fe200078e001e */
[----:B------:R-:W-:Y:S01]  /*5f50*/  BSSY.RECONVERGENT B1, `(.L_x_145) ;  /* 0x000001e000017945 */ /* 0x000fe20003800200 */
[----:B------:R-:W-:Y:S01]  /*5f60*/  IMAD.MOV.U32 R27, RZ, RZ, R31 ;  /* 0x000000ffff1b7224 */ /* 0x000fe200078e001f */
[----:B------:R-:W-:-:S05]  /*5f70*/  LOP3.LUT R4, R31, 0x80000000, RZ, 0xc0, !PT ;  /* 0x800000001f047812 */ /* 0x000fca00078ec0ff */
[----:B------:R-:W-:-:S14]  /*5f80*/  DSETP.NEU.AND P0, PT, R26, RZ, PT ;  /* 0x000000ff1a00722a */ /* 0x000fdc0003f0d000 */
[----:B------:R-:W-:Y:S05]  /*5f90*/  @!P0 BRA `(.L_x_146) ;  /* 0x00000000005c8947 */ /* 0x000fea0003800000 */
[----:B------:R-:W-:-:S14]  /*5fa0*/  DSETP.GTU.AND P0, PT, |R26|, +INF , PT ;  /* 0x7ff000001a00742a */ /* 0x000fdc0003f0c200 */
[----:B------:R-:W-:Y:S05]  /*5fb0*/  @P0 BRA `(.L_x_147) ;  /* 0x00000000004c0947 */ /* 0x000fea0003800000 */
[----:B------:R-:W-:-:S13]  /*5fc0*/  ISETP.NE.AND P0, PT, R4, RZ, PT ;  /* 0x000000ff0400720c */ /* 0x000fda0003f05270 */
[----:B------:R-:W-:Y:S01]  /*5fd0*/  @P0 MOV R4, 0x0 ;  /* 0x0000000000040802 */ /* 0x000fe20000000f00 */
[----:B------:R-:W-:Y:S01]  /*5fe0*/  @P0 IMAD.MOV.U32 R5, RZ, RZ, -0x80000 ;  /* 0xfff80000ff050424 */ /* 0x000fe200078e00ff */
[----:B------:R-:W-:Y:S06]  /*5ff0*/  @P0 BRA `(.L_x_148) ;  /* 0x00000000004c0947 */ /* 0x000fec0003800000 */
[----:B------:R-:W-:-:S14]  /*6000*/  DSETP.NEU.AND P0, PT, |R26|, +INF , PT ;  /* 0x7ff000001a00742a */ /* 0x000fdc0003f0d200 */
[----:B------:R-:W-:Y:S01]  /*6010*/  @!P0 CS2R R4, SRZ ;  /* 0x0000000000048805 */ /* 0x000fe2000001ff00 */
[----:B------:R-:W-:Y:S06]  /*6020*/  @!P0 BRA `(.L_x_148) ;  /* 0x0000000000408947 */ /* 0x000fec0003800000 */
[----:B------:R-:W-:Y:S01]  /*6030*/  DMUL R26, R26, 1.80143985094819840000e+16 ;  /* 0x435000001a1a7828 */ /* 0x000fe20000000000 */
[----:B------:R-:W-:Y:S02]  /*6040*/  IMAD.MOV.U32 R4, RZ, RZ, RZ ;  /* 0x000000ffff047224 */ /* 0x000fe400078e00ff */
[----:B------:R-:W-:Y:S02]  /*6050*/  IMAD.MOV.U32 R32, RZ, RZ, 0x0 ;  /* 0x00000000ff207424 */ /* 0x000fe400078e00ff */
[----:B------:R-:W-:Y:S01]  /*6060*/  IMAD.MOV.U32 R33, RZ, RZ, 0x3fd80000 ;  /* 0x3fd80000ff217424 */ /* 0x000fe200078e00ff */
[----:B------:R-:W0:Y:S02]  /*6070*/  MUFU.RSQ64H R5, R27 ;  /* 0x0000001b00057308 */ /* 0x000e240000001c00 */
[----:B0-----:R-:W-:-:S08]  /*6080*/  DMUL R28, R4, R4 ;  /* 0x00000004041c7228 */ /* 0x001fd00000000000 */
[----:B------:R-:W-:-:S08]  /*6090*/  DFMA R28, R26, -R28, 1 ;  /* 0x3ff000001a1c742b */ /* 0x000fd0000000081c */
[----:B------:R-:W-:Y:S02]  /*60a0*/  DFMA R32, R28, R32, 0.5 ;  /* 0x3fe000001c20742b */ /* 0x000fe40000000020 */
[----:B------:R-:W-:-:S08]  /*60b0*/  DMUL R28, R4, R28 ;  /* 0x0000001c041c7228 */ /* 0x000fd00000000000 */
[----:B------:R-:W-:-:S08]  /*60c0*/  DFMA R4, R32, R28, R4 ;  /* 0x0000001c2004722b */ /* 0x000fd00000000004 */
[----:B------:R-:W-:Y:S01]  /*60d0*/  DMUL R4, R4, 134217728 ;  /* 0x41a0000004047828 */ /* 0x000fe20000000000 */
[----:B------:R-:W-:Y:S10]  /*60e0*/  BRA `(.L_x_148) ;  /* 0x0000000000107947 */ /* 0x000ff40003800000 */
.L_x_147:
[----:B------:R-:W-:Y:S01]  /*60f0*/  DADD R4, R26, R26 ;  /* 0x000000001a047229 */ /* 0x000fe2000000001a */
[----:B------:R-:W-:Y:S10]  /*6100*/  BRA `(.L_x_148) ;  /* 0x0000000000087947 */ /* 0x000ff40003800000 */
.L_x_146:
[----:B------:R-:W-:Y:S01]  /*6110*/  LOP3.LUT R5, R4, 0x7ff00000, RZ, 0xfc, !PT ;  /* 0x7ff0000004057812 */ /* 0x000fe200078efcff */
[----:B------:R-:W-:-:S07]  /*6120*/  IMAD.MOV.U32 R4, RZ, RZ, RZ ;  /* 0x000000ffff047224 */ /* 0x000fce00078e00ff */
.L_x_148:
[----:B------:R-:W-:Y:S05]  /*6130*/  BSYNC.RECONVERGENT B1 ;  /* 0x0000000000017941 */ /* 0x000fea0003800200 */
.L_x_145:
[----:B------:R-:W-:-:S04]  /*6140*/  MOV R7, 0x0 ;  /* 0x0000000000077802 */ /* 0x000fc80000000f00 */
[----:B------:R-:W-:Y:S05]  /*6150*/  RET.REL.NODEC R6 `(_Z18picard_coop_kernelIdEvPKT_PS0_S3_S2_iiS0_S0_S0_S0_S0_iS0_S3_S3_S3_S3_S3_S3_PiS3_) ;  /* 0xffffff9c06a87950 */ /* 0x000fea0003c3ffff */
        .weak           $__internal_2_$__cuda_sm20_dsqrt_rn_f64_mediumpath_v1
        .type           $__internal_2_$__cuda_sm20_dsqrt_rn_f64_mediumpath_v1,@function
        .size           $__internal_2_$__cuda_sm20_dsqrt_rn_f64_mediumpath_v1,(.L_x_156 - $__internal_2_$__cuda_sm20_dsqrt_rn_f64_mediumpath_v1)
$__internal_2_$__cuda_sm20_dsqrt_rn_f64_mediumpath_v1:
[----:B------:R-:W-:Y:S01]  /*6160*/  ISETP.GE.U32.AND P0, PT, R4, -0x3400000, PT ;  /* 0xfcc000000400780c */ /* 0x000fe20003f06070 */
[----:B------:R-:W-:Y:S01]  /*6170*/  BSSY.RECONVERGENT B1, `(.L_x_149) ;  /* 0x000002a000017945 */ /* 0x000fe20003800200 */
[----:B------:R-:W-:Y:S02]  /*6180*/  IMAD.MOV.U32 R4, RZ, RZ, R26 ;  /* 0x000000ffff047224 */ /* 0x000fe400078e001a */
[----:B------:R-:W-:Y:S02]  /*6190*/  IMAD.MOV.U32 R5, RZ, RZ, R27 ;  /* 0x000000ffff057224 */ /* 0x000fe400078e001b */
[----:B------:R-:W-:Y:S01]  /*61a0*/  IMAD.MOV.U32 R26, RZ, RZ, R10 ;  /* 0x000000ffff1a7224 */ /* 0x000fe200078e000a */
[----:B------:R-:W-:Y:S01]  /*61b0*/  MOV R10, R24 ;  /* 0x00000018000a7202 */ /* 0x000fe20000000f00 */
[----:B------:R-:W-:Y:S02]  /*61c0*/  IMAD.MOV.U32 R27, RZ, RZ, R11 ;  /* 0x000000ffff1b7224 */ /* 0x000fe400078e000b */
[----:B------:R-:W-:-:S02]  /*61d0*/  IMAD.MOV.U32 R28, RZ, RZ, R30 ;  /* 0x000000ffff1c7224 */ /* 0x000fc400078e001e */
[----:B------:R-:W-:Y:S01]  /*61e0*/  IMAD.MOV.U32 R11, RZ, RZ, R25 ;  /* 0x000000ffff0b7224 */ /* 0x000fe200078e0019 */
[----:B------:R-:W-:Y:S06]  /*61f0*/  @!P0 BRA `(.L_x_150) ;  /* 0x0000000000208947 */ /* 0x000fec0003800000 */
[----:B------:R-:W-:-:S10]  /*6200*/  DFMA.RM R4, R4, R28, R26 ;  /* 0x0000001c0404722b */ /* 0x000fd4000000401a */
[----:B------:R-:W-:-:S05]  /*6210*/  IADD3 R26, P0, PT, R4, 0x1, RZ ;  /* 0x00000001041a7810 */ /* 0x000fca0007f1e0ff */
[----:B------:R-:W-:-:S06]  /*6220*/  IMAD.X R27, RZ, RZ, R5, P0 ;  /* 0x000000ffff1b7224 */ /* 0x000fcc00000e0605 */
[----:B------:R-:W-:-:S08]  /*6230*/  DFMA.RP R10, -R4, R26, R10 ;  /* 0x0000001a040a722b */ /* 0x000fd0000000810a */
[----:B------:R-:W-:-:S06]  /*6240*/  DSETP.GT.AND P0, PT, R10, RZ, PT ;  /* 0x000000ff0a00722a */ /* 0x000fcc0003f04000 */
[----:B------:R-:W-:Y:S02]  /*6250*/  FSEL R4, R26, R4, P0 ;  /* 0x000000041a047208 */ /* 0x000fe40000000000 */
[----:B------:R-:W-:Y:S01]  /*6260*/  FSEL R5, R27, R5, P0 ;  /* 0x000000051b057208 */ /* 0x000fe20000000000 */
[----:B------:R-:W-:Y:S06]  /*6270*/  BRA `(.L_x_151) ;  /* 0x0000000000647947 */ /* 0x000fec0003800000 */
.L_x_150:
[----:B------:R-:W-:-:S14]  /*6280*/  DSETP.NE.AND P0, PT, R10, RZ, PT ;  /* 0x000000ff0a00722a */ /* 0x000fdc0003f05000 */
[----:B------:R-:W-:Y:S05]  /*6290*/  @!P0 BRA `(.L_x_152) ;  /* 0x0000000000588947 */ /* 0x000fea0003800000 */
[----:B------:R-:W-:-:S13]  /*62a0*/  ISETP.GE.AND P0, PT, R11, RZ, PT ;  /* 0x000000ff0b00720c */ /* 0x000fda0003f06270 */
[----:B------:R-:W-:Y:S02]  /*62b0*/  @!P0 IMAD.MOV.U32 R4, RZ, RZ, 0x0 ;  /* 0x00000000ff048424 */ /* 0x000fe400078e00ff */
[----:B------:R-:W-:Y:S01]  /*62c0*/  @!P0 IMAD.MOV.U32 R5, RZ, RZ, -0x80000 ;  /* 0xfff80000ff058424 */ /* 0x000fe200078e00ff */
[----:B------:R-:W-:Y:S06]  /*62d0*/  @!P0 BRA `(.L_x_151) ;  /* 0x00000000004c8947 */ /* 0x000fec0003800000 */
[----:B------:R-:W-:-:S13]  /*62e0*/  ISETP.GT.AND P0, PT, R11, 0x7fefffff, PT ;  /* 0x7fefffff0b00780c */ /* 0x000fda0003f04270 */
[----:B------:R-:W-:Y:S05]  /*62f0*/  @P0 BRA `(.L_x_152) ;  /* 0x0000000000400947 */ /* 0x000fea0003800000 */
[----:B------:R-:W-:Y:S01]  /*6300*/  DMUL R4, R10, 8.11296384146066816958e+31 ;  /* 0x469000000a047828 */ /* 0x000fe20000000000 */
[----:B------:R-:W-:Y:S01]  /*6310*/  MOV R28, 0x0 ;  /* 0x00000000001c7802 */ /* 0x000fe20000000f00 */
[----:B------:R-:W-:Y:S02]  /*6320*/  IMAD.MOV.U32 R10, RZ, RZ, RZ ;  /* 0x000000ffff0a7224 */ /* 0x000fe400078e00ff */
[----:B------:R-:W-:Y:S02]  /*6330*/  IMAD.MOV.U32 R29, RZ, RZ, 0x3fd80000 ;  /* 0x3fd80000ff1d7424 */ /* 0x000fe400078e00ff */
[----:B------:R-:W0:Y:S02]  /*6340*/  MUFU.RSQ64H R11, R5 ;  /* 0x00000005000b7308 */ /* 0x000e240000001c00 */
[----:B0-----:R-:W-:-:S08]  /*6350*/  DMUL R26, R10, R10 ;  /* 0x0000000a0a1a7228 */ /* 0x001fd00000000000 */
[----:B------:R-:W-:-:S08]  /*6360*/  DFMA R26, R4, -R26, 1 ;  /* 0x3ff00000041a742b */ /* 0x000fd0000000081a */
[----:B------:R-:W-:Y:S02]  /*6370*/  DFMA R28, R26, R28, 0.5 ;  /* 0x3fe000001a1c742b */ /* 0x000fe4000000001c */
[----:B------:R-:W-:-:S08]  /*6380*/  DMUL R26, R10, R26 ;  /* 0x0000001a0a1a7228 */ /* 0x000fd00000000000 */
[----:B------:R-:W-:-:S08]  /*6390*/  DFMA R26, R28, R26, R10 ;  /* 0x0000001a1c1a722b */ /* 0x000fd0000000000a */
[----:B------:R-:W-:Y:S02]  /*63a0*/  DMUL R10, R4, R26 ;  /* 0x0000001a040a7228 */ /* 0x000fe40000000000 */
[----:B------:R-:W-:-:S06]  /*63b0*/  VIADD R27, R27, 0xfff00000 ;  /* 0xfff000001b1b7836 */ /* 0x000fcc0000000000 */
[----:B------:R-:W-:-:S08]  /*63c0*/  DFMA R28, R10, -R10, R4 ;  /* 0x8000000a0a1c722b */ /* 0x000fd00000000004 */
[----:B------:R-:W-:-:S10]  /*63d0*/  DFMA R4, R26, R28, R10 ;  /* 0x0000001c1a04722b */ /* 0x000fd4000000000a */
[----:B------:R-:W-:Y:S01]  /*63e0*/  VIADD R5, R5, 0xfcb00000 ;  /* 0xfcb0000005057836 */ /* 0x000fe20000000000 */
[----:B------:R-:W-:Y:S06]  /*63f0*/  BRA `(.L_x_151) ;  /* 0x0000000000047947 */ /* 0x000fec0003800000 */
.L_x_152:
[----:B------:R-:W-:-:S11]  /*6400*/  DADD R4, R10, R10 ;  /* 0x000000000a047229 */ /* 0x000fd6000000000a */
.L_x_151:
[----:B------:R-:W-:Y:S05]  /*6410*/  BSYNC.RECONVERGENT B1 ;  /* 0x0000000000017941 */ /* 0x000fea0003800200 */
.L_x_149:
[----:B------:R-:W-:-:S04]  /*6420*/  IMAD.MOV.U32 R7, RZ, RZ, 0x0 ;  /* 0x00000000ff077424 */ /* 0x000fc800078e00ff */
[----:B------:R-:W-:Y:S05]  /*6430*/  RET.REL.NODEC R6 `(_Z18picard_coop_kernelIdEvPKT_PS0_S3_S2_iiS0_S0_S0_S0_S0_iS0_S3_S3_S3_S3_S3_S3_PiS3_) ;  /* 0xffffff9806f07950 */ /* 0x000fea0003c3ffff */
.L_x_153:
[----:B------:R-:W-:-:S00]  /*6440*/  BRA `(.L_x_153) ;  /* 0xfffffffc00fc7947 */ /* 0x000fc0000383ffff */
[----:B------:R-:W-:-:S00]  /*6450*/  NOP ;  /* 0x0000000000007918 */ /* 0x000fc00000000000 */
        /* <DEDUP_REMOVED lines=10> */
.L_x_156:


//--------------------- .nv.shared._Z18picard_coop_kernelIdEvPKT_PS0_S3_S2_iiS0_S0_S0_S0_S0_iS0_S3_S3_S3_S3_S3_S3_PiS3_ --------------------------
	.section	.nv.shared._Z18picard_coop_kernelIdEvPKT_PS0_S3_S2_iiS0_S0_S0_S0_S0_iS0_S3_S3_S3_S3_S3_S3_PiS3_,"aw",@nobits
	.sectionflags	@""
	.align	16
.nv.shared._Z18picard_coop_kernelIdEvPKT_PS0_S3_S2_iiS0_S0_S0_S0_S0_iS0_S3_S3_S3_S3_S3_S3_PiS3_:
	.zero		1040


//--------------------- .nv.shared.reserved.0     --------------------------
	.section	.nv.shared.reserved.0,"aw",@nobits
	.weak		__nv_reservedSMEM_offset_0_alias
	.size		__nv_reservedSMEM_offset_0_alias, 0, 64
	.other		__nv_reservedSMEM_offset_0_alias,@"STO_CUDA_RESERVED_SHARED STV_DEFAULT"
__nv_reservedSMEM_offset_0_alias:
	.zero		0
	.zero		64


//--------------------- .nv.constant0._Z18picard_coop_kernelIdEvPKT_PS0_S3_S2_iiS0_S0_S0_S0_S0_iS0_S3_S3_S3_S3_S3_S3_PiS3_ --------------------------
	.section	.nv.constant0._Z18picard_coop_kernelIdEvPKT_PS0_S3_S2_iiS0_S0_S0_S0_S0_iS0_S3_S3_S3_S3_S3_S3_PiS3_,"a",@progbits
	.sectionflags	@""
	.align	4
.nv.constant0._Z18picard_coop_kernelIdEvPKT_PS0_S3_S2_iiS0_S0_S0_S0_S0_iS0_S3_S3_S3_S3_S3_S3_PiS3_:
	.zero		1056


//--------------------- SYMBOLS --------------------------

	.type		.nv.reservedSmem.offset0,@object
	.size		.nv.reservedSmem.offset0,0x4
	.type		.nv.reservedSmem.cap,@object
	.size		.nv.reservedSmem.cap,0x4
